	.target	sm_90a

	.elftype	@"ET_EXEC"


//--------------------- .note.nv.tkinfo           --------------------------
	.section	.note.nv.tkinfo,"",@"SHT_NOTE"
	.sectionflags	@"SHF_NOTE_NV_TKINFO"
	.tkinfo
        /*0018*/ 	.word	0x00000002
        /*0030*/ 	.string	""
        /*0030*/ 	.string	"ptxas"
        /*0030*/ 	.string	"Cuda compilation tools, release 13.0, V13.0.88"
        /*0030*/ 	.string	"Build cuda_13.0.r13.0/compiler.36424714_0"
        /*0030*/ 	.string	"-arch sm_90a -m 64 "



//--------------------- .note.nv.cuinfo           --------------------------
	.section	.note.nv.cuinfo,"",@"SHT_NOTE"
	.sectionflags	@"SHF_NOTE_NV_CUINFO"
        /*0018*/ 	.short	0x0002
        /*001a*/ 	.short	0x005a
        /*001c*/ 	.short	0x0082
	.zero		2


//--------------------- .nv.info                  --------------------------
	.section	.nv.info,"",@"SHT_CUDA_INFO"
	.align	4


	//----- nvinfo : EIATTR_REGCOUNT
	.align		4
        /*0000*/ 	.byte	0x04, 0x2f
        /*0002*/ 	.short	(.L_15 - .L_14)
	.align		4
.L_14:
        /*0004*/ 	.word	index@(_ZN7cutlass13device_kernelINS_4gemm6kernel13GemmUniversalIN4cute5tupleIJiiiiEEENS1_10collective13CollectiveMmaINS1_34MainloopSm90TmaGmmaWarpSpecializedILi3ENS5_IJNS4_1CILi8EEENSA_ILi1EEESC_EEENS1_35KernelTmaWarpSpecializedCooperativeEEENS5_IJNSA_ILi128EEESG_NSA_ILi64EEEEEEfNS5_IJlSC_lEEEfSJ_NS4_8TiledMMAINS4_8MMA_AtomIJNS4_4SM904GMMA30MMA_64x128x8_F32TF32TF32_SS_TNILNSN_7ScaleInE1ELSP_1EEEEEENS4_6LayoutINS5_IJNSA_ILi2EEESC_SC_EEENS5_IJSC_NSA_ILi0EEESV_EEEEENS5_IJNS4_10UnderscoreESY_SY_EEEEENS4_13SM90_TMA_LOADENS4_14ComposedLayoutINS4_7SwizzleILi3ELi4ELi3EEENS4_18smem_ptr_flag_bitsILi32EEENSS_INS5_IJSB_NSA_ILi32EEEEEENS5_IJS17_SC_EEEEEEEvNS4_8identityENS4_23SM90_TMA_LOAD_MULTICASTES1B_vS1C_EENS_8epilogue10collective6detail29Sm90TmaWarpSpecializedAdapterINS1G_15DefaultEpilogueIfSJ_SJ_NS1F_6thread17LinearCombinationIfLi1EffLNS1K_9ScaleType4KindE0ELNS_15FloatRoundStyleE2EfEENS1_15EpilogueDefaultEEEEEvvEEEEvNT_6ParamsE)
        /*0008*/ 	.word	0x000000a8


	//----- nvinfo : EIATTR_FRAME_SIZE
	.align		4
.L_15:
        /*000c*/ 	.byte	0x04, 0x11
        /*000e*/ 	.short	(.L_17 - .L_16)
	.align		4
.L_16:
        /*0010*/ 	.word	index@(_ZN7cutlass13device_kernelINS_4gemm6kernel13GemmUniversalIN4cute5tupleIJiiiiEEENS1_10collective13CollectiveMmaINS1_34MainloopSm90TmaGmmaWarpSpecializedILi3ENS5_IJNS4_1CILi8EEENSA_ILi1EEESC_EEENS1_35KernelTmaWarpSpecializedCooperativeEEENS5_IJNSA_ILi128EEESG_NSA_ILi64EEEEEEfNS5_IJlSC_lEEEfSJ_NS4_8TiledMMAINS4_8MMA_AtomIJNS4_4SM904GMMA30MMA_64x128x8_F32TF32TF32_SS_TNILNSN_7ScaleInE1ELSP_1EEEEEENS4_6LayoutINS5_IJNSA_ILi2EEESC_SC_EEENS5_IJSC_NSA_ILi0EEESV_EEEEENS5_IJNS4_10UnderscoreESY_SY_EEEEENS4_13SM90_TMA_LOADENS4_14ComposedLayoutINS4_7SwizzleILi3ELi4ELi3EEENS4_18smem_ptr_flag_bitsILi32EEENSS_INS5_IJSB_NSA_ILi32EEEEEENS5_IJS17_SC_EEEEEEEvNS4_8identityENS4_23SM90_TMA_LOAD_MULTICASTES1B_vS1C_EENS_8epilogue10collective6detail29Sm90TmaWarpSpecializedAdapterINS1G_15DefaultEpilogueIfSJ_SJ_NS1F_6thread17LinearCombinationIfLi1EffLNS1K_9ScaleType4KindE0ELNS_15FloatRoundStyleE2EfEENS1_15EpilogueDefaultEEEEEvvEEEEvNT_6ParamsE)
        /*0014*/ 	.word	0x00000000


	//----- nvinfo : EIATTR_MIN_STACK_SIZE
	.align		4
.L_17:
        /*0018*/ 	.byte	0x04, 0x12
        /*001a*/ 	.short	(.L_19 - .L_18)
	.align		4
.L_18:
        /*001c*/ 	.word	index@(_ZN7cutlass13device_kernelINS_4gemm6kernel13GemmUniversalIN4cute5tupleIJiiiiEEENS1_10collective13CollectiveMmaINS1_34MainloopSm90TmaGmmaWarpSpecializedILi3ENS5_IJNS4_1CILi8EEENSA_ILi1EEESC_EEENS1_35KernelTmaWarpSpecializedCooperativeEEENS5_IJNSA_ILi128EEESG_NSA_ILi64EEEEEEfNS5_IJlSC_lEEEfSJ_NS4_8TiledMMAINS4_8MMA_AtomIJNS4_4SM904GMMA30MMA_64x128x8_F32TF32TF32_SS_TNILNSN_7ScaleInE1ELSP_1EEEEEENS4_6LayoutINS5_IJNSA_ILi2EEESC_SC_EEENS5_IJSC_NSA_ILi0EEESV_EEEEENS5_IJNS4_10UnderscoreESY_SY_EEEEENS4_13SM90_TMA_LOADENS4_14ComposedLayoutINS4_7SwizzleILi3ELi4ELi3EEENS4_18smem_ptr_flag_bitsILi32EEENSS_INS5_IJSB_NSA_ILi32EEEEEENS5_IJS17_SC_EEEEEEEvNS4_8identityENS4_23SM90_TMA_LOAD_MULTICASTES1B_vS1C_EENS_8epilogue10collective6detail29Sm90TmaWarpSpecializedAdapterINS1G_15DefaultEpilogueIfSJ_SJ_NS1F_6thread17LinearCombinationIfLi1EffLNS1K_9ScaleType4KindE0ELNS_15FloatRoundStyleE2EfEENS1_15EpilogueDefaultEEEEEvvEEEEvNT_6ParamsE)
        /*0020*/ 	.word	0x00000000
.L_19:


//--------------------- .nv.compat                --------------------------
	.section	.nv.compat,"",@"SHT_CUDA_COMPAT_INFO"
	.align	4
        /*0000*/ 	.byte	0x02, 0x09, 0x01, 0x00, 0x02, 0x02, 0x04, 0x00, 0x02, 0x05, 0x05, 0x00, 0x03, 0x07, 0x01, 0x01
        /*0010*/ 	.byte	0x02, 0x03, 0x01, 0x00, 0x02, 0x06, 0x01, 0x00, 0x04, 0x0b, 0x08, 0x00, 0x00, 0x00, 0x00, 0x00
        /*0020*/ 	.byte	0x00, 0x00, 0x00, 0x00


//--------------------- .nv.info._ZN7cutlass13device_kernelINS_4gemm6kernel13GemmUniversalIN4cute5tupleIJiiiiEEENS1_10collective13CollectiveMmaINS1_34MainloopSm90TmaGmmaWarpSpecializedILi3ENS5_IJNS4_1CILi8EEENSA_ILi1EEESC_EEENS1_35KernelTmaWarpSpecializedCooperativeEEENS5_IJNSA_ILi128EEESG_NSA_ILi64EEEEEEfNS5_IJlSC_lEEEfSJ_NS4_8TiledMMAINS4_8MMA_AtomIJNS4_4SM904GMMA30MMA_64x128x8_F32TF32TF32_SS_TNILNSN_7ScaleInE1ELSP_1EEEEEENS4_6LayoutINS5_IJNSA_ILi2EEESC_SC_EEENS5_IJSC_NSA_ILi0EEESV_EEEEENS5_IJNS4_10UnderscoreESY_SY_EEEEENS4_13SM90_TMA_LOADENS4_14ComposedLayoutINS4_7SwizzleILi3ELi4ELi3EEENS4_18smem_ptr_flag_bitsILi32EEENSS_INS5_IJSB_NSA_ILi32EEEEEENS5_IJS17_SC_EEEEEEEvNS4_8identityENS4_23SM90_TMA_LOAD_MULTICASTES1B_vS1C_EENS_8epilogue10collective6detail29Sm90TmaWarpSpecializedAdapterINS1G_15DefaultEpilogueIfSJ_SJ_NS1F_6thread17LinearCombinationIfLi1EffLNS1K_9ScaleType4KindE0ELNS_15FloatRoundStyleE2EfEENS1_15EpilogueDefaultEEEEEvvEEEEvNT_6ParamsE --------------------------
	.section	.nv.info._ZN7cutlass13device_kernelINS_4gemm6kernel13GemmUniversalIN4cute5tupleIJiiiiEEENS1_10collective13CollectiveMmaINS1_34MainloopSm90TmaGmmaWarpSpecializedILi3ENS5_IJNS4_1CILi8EEENSA_ILi1EEESC_EEENS1_35KernelTmaWarpSpecializedCooperativeEEENS5_IJNSA_ILi128EEESG_NSA_ILi64EEEEEEfNS5_IJlSC_lEEEfSJ_NS4_8TiledMMAINS4_8MMA_AtomIJNS4_4SM904GMMA30MMA_64x128x8_F32TF32TF32_SS_TNILNSN_7ScaleInE1ELSP_1EEEEEENS4_6LayoutINS5_IJNSA_ILi2EEESC_SC_EEENS5_IJSC_NSA_ILi0EEESV_EEEEENS5_IJNS4_10UnderscoreESY_SY_EEEEENS4_13SM90_TMA_LOADENS4_14ComposedLayoutINS4_7SwizzleILi3ELi4ELi3EEENS4_18smem_ptr_flag_bitsILi32EEENSS_INS5_IJSB_NSA_ILi32EEEEEENS5_IJS17_SC_EEEEEEEvNS4_8identityENS4_23SM90_TMA_LOAD_MULTICASTES1B_vS1C_EENS_8epilogue10collective6detail29Sm90TmaWarpSpecializedAdapterINS1G_15DefaultEpilogueIfSJ_SJ_NS1F_6thread17LinearCombinationIfLi1EffLNS1K_9ScaleType4KindE0ELNS_15FloatRoundStyleE2EfEENS1_15EpilogueDefaultEEEEEvvEEEEvNT_6ParamsE,"",@"SHT_CUDA_INFO"
	.sectionflags	@""
	.align	4


	//----- nvinfo : EIATTR_CUDA_API_VERSION
	.align		4
        /*0000*/ 	.byte	0x04, 0x37
        /*0002*/ 	.short	(.L_21 - .L_20)
.L_20:
        /*0004*/ 	.word	0x00000082


	//----- nvinfo : EIATTR_KPARAM_INFO
	.align		4
.L_21:
        /*0008*/ 	.byte	0x04, 0x17
        /*000a*/ 	.short	(.L_23 - .L_22)
.L_22:
        /*000c*/ 	.word	0x00000000
        /*0010*/ 	.short	0x0000
        /*0012*/ 	.short	0x0070
        /*0014*/ 	.byte	0x00, 0xf0, 0x01, 0x10


	//----- nvinfo : EIATTR_SPARSE_MMA_MASK
	.align		4
.L_23:
        /*0018*/ 	.byte	0x03, 0x50
        /*001a*/ 	.short	0x0000


	//----- nvinfo : EIATTR_MAXREG_COUNT
	.align		4
        /*001c*/ 	.byte	0x03, 0x1b
        /*001e*/ 	.short	0x00a8


	//----- nvinfo : EIATTR_NUM_BARRIERS
	.align		4
        /*0020*/ 	.byte	0x02, 0x4c
        /*0022*/ 	.byte	0x01
	.zero		1


	//----- nvinfo : EIATTR_EXTERNS
	.align		4
        /*0024*/ 	.byte	0x04, 0x0f
        /*0026*/ 	.short	(.L_25 - .L_24)


	//   ....[0]....
	.align		4
.L_24:
        /*0028*/ 	.word	index@(__assertfail)


	//----- nvinfo : EIATTR_MERCURY_ISA_VERSION
	.align		4
.L_25:
        /*002c*/ 	.byte	0x03, 0x5f
        /*002e*/ 	.short	0x0101


	//----- nvinfo : EIATTR_INT_WARP_WIDE_INSTR_OFFSETS
	.align		4
        /*0030*/ 	.byte	0x04, 0x31
        /*0032*/ 	.short	(.L_27 - .L_26)


	//   ....[0]....
.L_26:
        /*0034*/ 	.word	0x000004a0


	//   ....[1]....
        /*0038*/ 	.word	0x000004d0


	//   ....[2]....
        /*003c*/ 	.word	0x00000680


	//   ....[3]....
        /*0040*/ 	.word	0x00002260


	//----- nvinfo : EIATTR_COOP_GROUP_MASK_REGIDS
	.align		4
.L_27:
        /*0044*/ 	.byte	0x04, 0x29
        /*0046*/ 	.short	(.L_29 - .L_28)


	//   ....[0]....
.L_28:
        /*0048*/ 	.word	0xffffffff


	//   ....[1]....
        /*004c*/ 	.word	0xffffffff


	//   ....[2]....
        /*0050*/ 	.word	0xffffffff


	//   ....[3]....
        /*0054*/ 	.word	0xffffffff


	//   ....[4]....
        /*0058*/ 	.word	0xffffffff


	//   ....[5]....
        /*005c*/ 	.word	0xffffffff


	//----- nvinfo : EIATTR_COOP_GROUP_INSTR_OFFSETS
	.align		4
.L_29:
        /*0060*/ 	.byte	0x04, 0x28
        /*0062*/ 	.short	(.L_31 - .L_30)


	//   ....[0]....
.L_30:
        /*0064*/ 	.word	0x00000060


	//   ....[1]....
        /*0068*/ 	.word	0x00000070


	//   ....[2]....
        /*006c*/ 	.word	0x00000130


	//   ....[3]....
        /*0070*/ 	.word	0x000002e0


	//   ....[4]....
        /*0074*/ 	.word	0x000007e0


	//   ....[5]....
        /*0078*/ 	.word	0x00001460


	//----- nvinfo : EIATTR_REG_RECONFIG
	.align		4
.L_31:
        /*007c*/ 	.byte	0x01, 0x54
	.zero		2


	//----- nvinfo : EIATTR_SYSCALL_OFFSETS
	.align		4
        /*0080*/ 	.byte	0x04, 0x46
        /*0082*/ 	.short	(.L_33 - .L_32)


	//   ....[0]....
.L_32:
        /*0084*/ 	.word	0x00001650


	//----- nvinfo : EIATTR_MBARRIER_INSTR_OFFSETS
	.align		4
.L_33:
        /*0088*/ 	.byte	0x04, 0x39
        /*008a*/ 	.short	(.L_35 - .L_34)


	//   ....[0]....
.L_34:
        /*008c*/ 	.word	0x00000260
        /*0090*/ 	.word	0x000000ff
        /*0094*/ 	.word	0x00000000
        /*0098*/ 	.short	0x0100
        /*009a*/ 	.byte	0x08
	.zero		1


	//   ....[1]....
        /*009c*/ 	.word	0x00000270
        /*00a0*/ 	.word	0x000000ff
        /*00a4*/ 	.word	0x00000018
        /*00a8*/ 	.short	0x0100
        /*00aa*/ 	.byte	0x08
	.zero		1


	//   ....[2]....
        /*00ac*/ 	.word	0x00000280
        /*00b0*/ 	.word	0x000000ff
        /*00b4*/ 	.word	0x00000008
        /*00b8*/ 	.short	0x0100
        /*00ba*/ 	.byte	0x08
	.zero		1


	//   ....[3]....
        /*00bc*/ 	.word	0x00000290
        /*00c0*/ 	.word	0x000000ff
        /*00c4*/ 	.word	0x00000020
        /*00c8*/ 	.short	0x0100
        /*00ca*/ 	.byte	0x08
	.zero		1


	//   ....[4]....
        /*00cc*/ 	.word	0x000002a0
        /*00d0*/ 	.word	0x000000ff
        /*00d4*/ 	.word	0x00000010
        /*00d8*/ 	.short	0x0100
        /*00da*/ 	.byte	0x08
	.zero		1


	//   ....[5]....
        /*00dc*/ 	.word	0x000002b0
        /*00e0*/ 	.word	0x000000ff
        /*00e4*/ 	.word	0x00000028
        /*00e8*/ 	.short	0x0100
        /*00ea*/ 	.byte	0x08
	.zero		1


	//   ....[6]....
        /*00ec*/ 	.word	0x00000710
        /*00f0*/ 	.word	0x000000ff
        /*00f4*/ 	.word	0x00000040
        /*00f8*/ 	.short	0x0100
        /*00fa*/ 	.byte	0x06
	.zero		1


	//   ....[7]....
        /*00fc*/ 	.word	0x00000790
        /*0100*/ 	.word	0x000000ff
        /*0104*/ 	.word	0x00000048
        /*0108*/ 	.short	0x0100
        /*010a*/ 	.byte	0x06
	.zero		1


	//   ....[8]....
        /*010c*/ 	.word	0x00001710
        /*0110*/ 	.word	0x00000003
        /*0114*/ 	.word	0x00000000
        /*0118*/ 	.short	0x010a
        /*011a*/ 	.byte	0x3f
	.zero		1


	//   ....[9]....
        /*011c*/ 	.word	0x00001770
        /*0120*/ 	.word	0x00000003
        /*0124*/ 	.word	0x00000000
        /*0128*/ 	.short	0x010a
        /*012a*/ 	.byte	0x3f
	.zero		1


	//   ....[10]....
        /*012c*/ 	.word	0x00001cb0
        /*0130*/ 	.word	0x00000005
        /*0134*/ 	.word	0x00000000
        /*0138*/ 	.short	0x010a
        /*013a*/ 	.byte	0x3f
	.zero		1


	//   ....[11]....
        /*013c*/ 	.word	0x00001cf0
        /*0140*/ 	.word	0x00000005
        /*0144*/ 	.word	0x00000000
        /*0148*/ 	.short	0x010a
        /*014a*/ 	.byte	0x3f
	.zero		1


	//   ....[12]....
        /*014c*/ 	.word	0x00002110
        /*0150*/ 	.word	0x00000004
        /*0154*/ 	.word	0x00000000
        /*0158*/ 	.short	0x0101
        /*015a*/ 	.byte	0x3f
	.zero		1


	//   ....[13]....
        /*015c*/ 	.word	0x00002300
        /*0160*/ 	.word	0x00000000
        /*0164*/ 	.word	0x00000000
        /*0168*/ 	.short	0x0101
        /*016a*/ 	.byte	0x3f
	.zero		1


	//   ....[14]....
        /*016c*/ 	.word	0x000067d0
        /*0170*/ 	.word	0x00000017
        /*0174*/ 	.word	0x00000018
        /*0178*/ 	.short	0x010a
        /*017a*/ 	.byte	0x3f
	.zero		1


	//   ....[15]....
        /*017c*/ 	.word	0x00006c10
        /*0180*/ 	.word	0x00000006
        /*0184*/ 	.word	0x00000048
        /*0188*/ 	.short	0x0101
        /*018a*/ 	.byte	0x3f
	.zero		1


	//   ....[16]....
        /*018c*/ 	.word	0x00007360
        /*0190*/ 	.word	0x00000007
        /*0194*/ 	.word	0x00000000
        /*0198*/ 	.short	0x010a
        /*019a*/ 	.byte	0x3f
	.zero		1


	//   ....[17]....
        /*019c*/ 	.word	0x000073e0
        /*01a0*/ 	.word	0x00000004
        /*01a4*/ 	.word	0x00000000
        /*01a8*/ 	.short	0x010a
        /*01aa*/ 	.byte	0x3f
	.zero		1


	//   ....[18]....
        /*01ac*/ 	.word	0x00007470
        /*01b0*/ 	.word	0x00000005
        /*01b4*/ 	.word	0x00000000
        /*01b8*/ 	.short	0x010a
        /*01ba*/ 	.byte	0x3f
	.zero		1


	//   ....[19]....
        /*01bc*/ 	.word	0x000074d0
        /*01c0*/ 	.word	0x00000003
        /*01c4*/ 	.word	0x00000000
        /*01c8*/ 	.short	0x010a
        /*01ca*/ 	.byte	0x3f
	.zero		1


	//   ....[20]....
        /*01cc*/ 	.word	0x00007520
        /*01d0*/ 	.word	0x00000005
        /*01d4*/ 	.word	0x00000000
        /*01d8*/ 	.short	0x010a
        /*01da*/ 	.byte	0x3f
	.zero		1


	//   ....[21]....
        /*01dc*/ 	.word	0x000075f0
        /*01e0*/ 	.word	0x00000017
        /*01e4*/ 	.word	0x00000018
        /*01e8*/ 	.short	0x010a
        /*01ea*/ 	.byte	0x3f
	.zero		1


	//   ....[22]....
        /*01ec*/ 	.word	0x000076c0
        /*01f0*/ 	.word	0x00000007
        /*01f4*/ 	.word	0x00000000
        /*01f8*/ 	.short	0x010a
        /*01fa*/ 	.byte	0x3f
	.zero		1


	//   ....[23]....
        /*01fc*/ 	.word	0x00007710
        /*0200*/ 	.word	0x00000004
        /*0204*/ 	.word	0x00000000
        /*0208*/ 	.short	0x010a
        /*020a*/ 	.byte	0x3f
	.zero		1


	//----- nvinfo : EIATTR_NUM_MBARRIERS
	.align		4
.L_35:
        /*020c*/ 	.byte	0x03, 0x38
        /*020e*/ 	.short	0x0008


	//----- nvinfo : EIATTR_EXIT_INSTR_OFFSETS
	.align		4
        /*0210*/ 	.byte	0x04, 0x1c
        /*0212*/ 	.short	(.L_37 - .L_36)


	//   ....[0]....
.L_36:
        /*0214*/ 	.word	0x000009b0


	//   ....[1]....
        /*0218*/ 	.word	0x000011c0


	//   ....[2]....
        /*021c*/ 	.word	0x00005f50


	//   ....[3]....
        /*0220*/ 	.word	0x000064b0


	//   ....[4]....
        /*0224*/ 	.word	0x000074c0


	//----- nvinfo : EIATTR_MAX_THREADS
	.align		4
.L_37:
        /*0228*/ 	.byte	0x04, 0x05
        /*022a*/ 	.short	(.L_39 - .L_38)
.L_38:
        /*022c*/ 	.word	0x00000180
        /*0230*/ 	.word	0x00000001
        /*0234*/ 	.word	0x00000001


	//----- nvinfo : EIATTR_CRS_STACK_SIZE
	.align		4
.L_39:
        /*0238*/ 	.byte	0x04, 0x1e
        /*023a*/ 	.short	(.L_41 - .L_40)
.L_40:
        /*023c*/ 	.word	0x00000000


	//----- nvinfo : EIATTR_CBANK_PARAM_SIZE
	.align		4
.L_41:
        /*0240*/ 	.byte	0x03, 0x19
        /*0242*/ 	.short	0x0470


	//----- nvinfo : EIATTR_PARAM_CBANK
	.align		4
        /*0244*/ 	.byte	0x04, 0x0a
        /*0246*/ 	.short	(.L_43 - .L_42)
	.align		4
.L_42:
        /*0248*/ 	.word	index@(.nv.constant0._ZN7cutlass13device_kernelINS_4gemm6kernel13GemmUniversalIN4cute5tupleIJiiiiEEENS1_10collective13CollectiveMmaINS1_34MainloopSm90TmaGmmaWarpSpecializedILi3ENS5_IJNS4_1CILi8EEENSA_ILi1EEESC_EEENS1_35KernelTmaWarpSpecializedCooperativeEEENS5_IJNSA_ILi128EEESG_NSA_ILi64EEEEEEfNS5_IJlSC_lEEEfSJ_NS4_8TiledMMAINS4_8MMA_AtomIJNS4_4SM904GMMA30MMA_64x128x8_F32TF32TF32_SS_TNILNSN_7ScaleInE1ELSP_1EEEEEENS4_6LayoutINS5_IJNSA_ILi2EEESC_SC_EEENS5_IJSC_NSA_ILi0EEESV_EEEEENS5_IJNS4_10UnderscoreESY_SY_EEEEENS4_13SM90_TMA_LOADENS4_14ComposedLayoutINS4_7SwizzleILi3ELi4ELi3EEENS4_18smem_ptr_flag_bitsILi32EEENSS_INS5_IJSB_NSA_ILi32EEEEEENS5_IJS17_SC_EEEEEEEvNS4_8identityENS4_23SM90_TMA_LOAD_MULTICASTES1B_vS1C_EENS_8epilogue10collective6detail29Sm90TmaWarpSpecializedAdapterINS1G_15DefaultEpilogueIfSJ_SJ_NS1F_6thread17LinearCombinationIfLi1EffLNS1K_9ScaleType4KindE0ELNS_15FloatRoundStyleE2EfEENS1_15EpilogueDefaultEEEEEvvEEEEvNT_6ParamsE)
        /*024c*/ 	.short	0x0210
        /*024e*/ 	.short	0x0470


	//----- nvinfo : EIATTR_SW_WAR
	.align		4
.L_43:
        /*0250*/ 	.byte	0x04, 0x36
        /*0252*/ 	.short	(.L_45 - .L_44)
.L_44:
        /*0254*/ 	.word	0x00000008
.L_45:


//--------------------- .nv.callgraph             --------------------------
	.section	.nv.callgraph,"",@"SHT_CUDA_CALLGRAPH"
	.align	4
	.sectionentsize	8
	.align		4
        /*0000*/ 	.word	0x00000000
	.align		4
        /*0004*/ 	.word	0xffffffff
	.align		4
        /*0008*/ 	.word	index@(_ZN7cutlass13device_kernelINS_4gemm6kernel13GemmUniversalIN4cute5tupleIJiiiiEEENS1_10collective13CollectiveMmaINS1_34MainloopSm90TmaGmmaWarpSpecializedILi3ENS5_IJNS4_1CILi8EEENSA_ILi1EEESC_EEENS1_35KernelTmaWarpSpecializedCooperativeEEENS5_IJNSA_ILi128EEESG_NSA_ILi64EEEEEEfNS5_IJlSC_lEEEfSJ_NS4_8TiledMMAINS4_8MMA_AtomIJNS4_4SM904GMMA30MMA_64x128x8_F32TF32TF32_SS_TNILNSN_7ScaleInE1ELSP_1EEEEEENS4_6LayoutINS5_IJNSA_ILi2EEESC_SC_EEENS5_IJSC_NSA_ILi0EEESV_EEEEENS5_IJNS4_10UnderscoreESY_SY_EEEEENS4_13SM90_TMA_LOADENS4_14ComposedLayoutINS4_7SwizzleILi3ELi4ELi3EEENS4_18smem_ptr_flag_bitsILi32EEENSS_INS5_IJSB_NSA_ILi32EEEEEENS5_IJS17_SC_EEEEEEEvNS4_8identityENS4_23SM90_TMA_LOAD_MULTICASTES1B_vS1C_EENS_8epilogue10collective6detail29Sm90TmaWarpSpecializedAdapterINS1G_15DefaultEpilogueIfSJ_SJ_NS1F_6thread17LinearCombinationIfLi1EffLNS1K_9ScaleType4KindE0ELNS_15FloatRoundStyleE2EfEENS1_15EpilogueDefaultEEEEEvvEEEEvNT_6ParamsE)
	.align		4
        /*000c*/ 	.word	index@(__assertfail)
	.align		4
        /*0010*/ 	.word	0x00000000
	.align		4
        /*0014*/ 	.word	0xfffffffe
	.align		4
        /*0018*/ 	.word	0x00000000
	.align		4
        /*001c*/ 	.word	0xfffffffd
	.align		4
        /*0020*/ 	.word	0x00000000
	.align		4
        /*0024*/ 	.word	0xfffffffc


//--------------------- .nv.constant4             --------------------------
	.section	.nv.constant4,"a",@progbits
	.align	8
	.align		8
.nv.constant4:
        /*0000*/ 	.dword	__assertfail
	.align		8
        /*0008*/ 	.dword	__unnamed_1
	.align		8
        /*0010*/ 	.dword	_ZN40_INTERNAL_20087168_4_k_cu_5c3e57d7_233214cuda3std3__45__cpo5beginE
	.align		8
        /*0018*/ 	.dword	_ZN40_INTERNAL_20087168_4_k_cu_5c3e57d7_233214cuda3std3__45__cpo3endE
	.align		8
        /*0020*/ 	.dword	_ZN40_INTERNAL_20087168_4_k_cu_5c3e57d7_233214cuda3std3__45__cpo6cbeginE
	.align		8
        /*0028*/ 	.dword	_ZN40_INTERNAL_20087168_4_k_cu_5c3e57d7_233214cuda3std3__45__cpo4cendE
	.align		8
        /*0030*/ 	.dword	_ZN40_INTERNAL_20087168_4_k_cu_5c3e57d7_233214cuda3std3__442_GLOBAL__N__20087168_4_k_cu_5c3e57d7_233216ignoreE
	.align		8
        /*0038*/ 	.dword	_ZN40_INTERNAL_20087168_4_k_cu_5c3e57d7_233214cuda3std3__419piecewise_constructE
	.align		8
        /*0040*/ 	.dword	_ZN40_INTERNAL_20087168_4_k_cu_5c3e57d7_233214cuda3std3__48in_placeE
	.align		8
        /*0048*/ 	.dword	_ZN40_INTERNAL_20087168_4_k_cu_5c3e57d7_233214cuda3std6ranges3__45__cpo4swapE
	.align		8
        /*0050*/ 	.dword	_ZN40_INTERNAL_20087168_4_k_cu_5c3e57d7_233214cuda3std6ranges3__45__cpo9iter_moveE
	.align		8
        /*0058*/ 	.dword	_ZN40_INTERNAL_20087168_4_k_cu_5c3e57d7_233214cute7productE
	.align		8
        /*0060*/ 	.dword	_ZN40_INTERNAL_20087168_4_k_cu_5c3e57d7_233214cute1_E
	.align		8
        /*0068*/ 	.dword	$str$22
	.align		8
        /*0070*/ 	.dword	$str$23


//--------------------- .text._ZN7cutlass13device_kernelINS_4gemm6kernel13GemmUniversalIN4cute5tupleIJiiiiEEENS1_10collective13CollectiveMmaINS1_34MainloopSm90TmaGmmaWarpSpecializedILi3ENS5_IJNS4_1CILi8EEENSA_ILi1EEESC_EEENS1_35KernelTmaWarpSpecializedCooperativeEEENS5_IJNSA_ILi128EEESG_NSA_ILi64EEEEEEfNS5_IJlSC_lEEEfSJ_NS4_8TiledMMAINS4_8MMA_AtomIJNS4_4SM904GMMA30MMA_64x128x8_F32TF32TF32_SS_TNILNSN_7ScaleInE1ELSP_1EEEEEENS4_6LayoutINS5_IJNSA_ILi2EEESC_SC_EEENS5_IJSC_NSA_ILi0EEESV_EEEEENS5_IJNS4_10UnderscoreESY_SY_EEEEENS4_13SM90_TMA_LOADENS4_14ComposedLayoutINS4_7SwizzleILi3ELi4ELi3EEENS4_18smem_ptr_flag_bitsILi32EEENSS_INS5_IJSB_NSA_ILi32EEEEEENS5_IJS17_SC_EEEEEEEvNS4_8identityENS4_23SM90_TMA_LOAD_MULTICASTES1B_vS1C_EENS_8epilogue10collective6detail29Sm90TmaWarpSpecializedAdapterINS1G_15DefaultEpilogueIfSJ_SJ_NS1F_6thread17LinearCombinationIfLi1EffLNS1K_9ScaleType4KindE0ELNS_15FloatRoundStyleE2EfEENS1_15EpilogueDefaultEEEEEvvEEEEvNT_6ParamsE --------------------------
	.section	.text._ZN7cutlass13device_kernelINS_4gemm6kernel13GemmUniversalIN4cute5tupleIJiiiiEEENS1_10collective13CollectiveMmaINS1_34MainloopSm90TmaGmmaWarpSpecializedILi3ENS5_IJNS4_1CILi8EEENSA_ILi1EEESC_EEENS1_35KernelTmaWarpSpecializedCooperativeEEENS5_IJNSA_ILi128EEESG_NSA_ILi64EEEEEEfNS5_IJlSC_lEEEfSJ_NS4_8TiledMMAINS4_8MMA_AtomIJNS4_4SM904GMMA30MMA_64x128x8_F32TF32TF32_SS_TNILNSN_7ScaleInE1ELSP_1EEEEEENS4_6LayoutINS5_IJNSA_ILi2EEESC_SC_EEENS5_IJSC_NSA_ILi0EEESV_EEEEENS5_IJNS4_10UnderscoreESY_SY_EEEEENS4_13SM90_TMA_LOADENS4_14ComposedLayoutINS4_7SwizzleILi3ELi4ELi3EEENS4_18smem_ptr_flag_bitsILi32EEENSS_INS5_IJSB_NSA_ILi32EEEEEENS5_IJS17_SC_EEEEEEEvNS4_8identityENS4_23SM90_TMA_LOAD_MULTICASTES1B_vS1C_EENS_8epilogue10collective6detail29Sm90TmaWarpSpecializedAdapterINS1G_15DefaultEpilogueIfSJ_SJ_NS1F_6thread17LinearCombinationIfLi1EffLNS1K_9ScaleType4KindE0ELNS_15FloatRoundStyleE2EfEENS1_15EpilogueDefaultEEEEEvvEEEEvNT_6ParamsE,"ax",@progbits
	.align	128
.text._ZN7cutlass13device_kernelINS_4gemm6kernel13GemmUniversalIN4cute5tupleIJiiiiEEENS1_10collective13CollectiveMmaINS1_34MainloopSm90TmaGmmaWarpSpecializedILi3ENS5_IJNS4_1CILi8EEENSA_ILi1EEESC_EEENS1_35KernelTmaWarpSpecializedCooperativeEEENS5_IJNSA_ILi128EEESG_NSA_ILi64EEEEEEfNS5_IJlSC_lEEEfSJ_NS4_8TiledMMAINS4_8MMA_AtomIJNS4_4SM904GMMA30MMA_64x128x8_F32TF32TF32_SS_TNILNSN_7ScaleInE1ELSP_1EEEEEENS4_6LayoutINS5_IJNSA_ILi2EEESC_SC_EEENS5_IJSC_NSA_ILi0EEESV_EEEEENS5_IJNS4_10UnderscoreESY_SY_EEEEENS4_13SM90_TMA_LOADENS4_14ComposedLayoutINS4_7SwizzleILi3ELi4ELi3EEENS4_18smem_ptr_flag_bitsILi32EEENSS_INS5_IJSB_NSA_ILi32EEEEEENS5_IJS17_SC_EEEEEEEvNS4_8identityENS4_23SM90_TMA_LOAD_MULTICASTES1B_vS1C_EENS_8epilogue10collective6detail29Sm90TmaWarpSpecializedAdapterINS1G_15DefaultEpilogueIfSJ_SJ_NS1F_6thread17LinearCombinationIfLi1EffLNS1K_9ScaleType4KindE0ELNS_15FloatRoundStyleE2EfEENS1_15EpilogueDefaultEEEEEvvEEEEvNT_6ParamsE:
        .type           _ZN7cutlass13device_kernelINS_4gemm6kernel13GemmUniversalIN4cute5tupleIJiiiiEEENS1_10collective13CollectiveMmaINS1_34MainloopSm90TmaGmmaWarpSpecializedILi3ENS5_IJNS4_1CILi8EEENSA_ILi1EEESC_EEENS1_35KernelTmaWarpSpecializedCooperativeEEENS5_IJNSA_ILi128EEESG_NSA_ILi64EEEEEEfNS5_IJlSC_lEEEfSJ_NS4_8TiledMMAINS4_8MMA_AtomIJNS4_4SM904GMMA30MMA_64x128x8_F32TF32TF32_SS_TNILNSN_7ScaleInE1ELSP_1EEEEEENS4_6LayoutINS5_IJNSA_ILi2EEESC_SC_EEENS5_IJSC_NSA_ILi0EEESV_EEEEENS5_IJNS4_10UnderscoreESY_SY_EEEEENS4_13SM90_TMA_LOADENS4_14ComposedLayoutINS4_7SwizzleILi3ELi4ELi3EEENS4_18smem_ptr_flag_bitsILi32EEENSS_INS5_IJSB_NSA_ILi32EEEEEENS5_IJS17_SC_EEEEEEEvNS4_8identityENS4_23SM90_TMA_LOAD_MULTICASTES1B_vS1C_EENS_8epilogue10collective6detail29Sm90TmaWarpSpecializedAdapterINS1G_15DefaultEpilogueIfSJ_SJ_NS1F_6thread17LinearCombinationIfLi1EffLNS1K_9ScaleType4KindE0ELNS_15FloatRoundStyleE2EfEENS1_15EpilogueDefaultEEEEEvvEEEEvNT_6ParamsE,@function
        .size           _ZN7cutlass13device_kernelINS_4gemm6kernel13GemmUniversalIN4cute5tupleIJiiiiEEENS1_10collective13CollectiveMmaINS1_34MainloopSm90TmaGmmaWarpSpecializedILi3ENS5_IJNS4_1CILi8EEENSA_ILi1EEESC_EEENS1_35KernelTmaWarpSpecializedCooperativeEEENS5_IJNSA_ILi128EEESG_NSA_ILi64EEEEEEfNS5_IJlSC_lEEEfSJ_NS4_8TiledMMAINS4_8MMA_AtomIJNS4_4SM904GMMA30MMA_64x128x8_F32TF32TF32_SS_TNILNSN_7ScaleInE1ELSP_1EEEEEENS4_6LayoutINS5_IJNSA_ILi2EEESC_SC_EEENS5_IJSC_NSA_ILi0EEESV_EEEEENS5_IJNS4_10UnderscoreESY_SY_EEEEENS4_13SM90_TMA_LOADENS4_14ComposedLayoutINS4_7SwizzleILi3ELi4ELi3EEENS4_18smem_ptr_flag_bitsILi32EEENSS_INS5_IJSB_NSA_ILi32EEEEEENS5_IJS17_SC_EEEEEEEvNS4_8identityENS4_23SM90_TMA_LOAD_MULTICASTES1B_vS1C_EENS_8epilogue10collective6detail29Sm90TmaWarpSpecializedAdapterINS1G_15DefaultEpilogueIfSJ_SJ_NS1F_6thread17LinearCombinationIfLi1EffLNS1K_9ScaleType4KindE0ELNS_15FloatRoundStyleE2EfEENS1_15EpilogueDefaultEEEEEvvEEEEvNT_6ParamsE,(.L_x_195 - _ZN7cutlass13device_kernelINS_4gemm6kernel13GemmUniversalIN4cute5tupleIJiiiiEEENS1_10collective13CollectiveMmaINS1_34MainloopSm90TmaGmmaWarpSpecializedILi3ENS5_IJNS4_1CILi8EEENSA_ILi1EEESC_EEENS1_35KernelTmaWarpSpecializedCooperativeEEENS5_IJNSA_ILi128EEESG_NSA_ILi64EEEEEEfNS5_IJlSC_lEEEfSJ_NS4_8TiledMMAINS4_8MMA_AtomIJNS4_4SM904GMMA30MMA_64x128x8_F32TF32TF32_SS_TNILNSN_7ScaleInE1ELSP_1EEEEEENS4_6LayoutINS5_IJNSA_ILi2EEESC_SC_EEENS5_IJSC_NSA_ILi0EEESV_EEEEENS5_IJNS4_10UnderscoreESY_SY_EEEEENS4_13SM90_TMA_LOADENS4_14ComposedLayoutINS4_7SwizzleILi3ELi4ELi3EEENS4_18smem_ptr_flag_bitsILi32EEENSS_INS5_IJSB_NSA_ILi32EEEEEENS5_IJS17_SC_EEEEEEEvNS4_8identityENS4_23SM90_TMA_LOAD_MULTICASTES1B_vS1C_EENS_8epilogue10collective6detail29Sm90TmaWarpSpecializedAdapterINS1G_15DefaultEpilogueIfSJ_SJ_NS1F_6thread17LinearCombinationIfLi1EffLNS1K_9ScaleType4KindE0ELNS_15FloatRoundStyleE2EfEENS1_15EpilogueDefaultEEEEEvvEEEEvNT_6ParamsE)
        .other          _ZN7cutlass13device_kernelINS_4gemm6kernel13GemmUniversalIN4cute5tupleIJiiiiEEENS1_10collective13CollectiveMmaINS1_34MainloopSm90TmaGmmaWarpSpecializedILi3ENS5_IJNS4_1CILi8EEENSA_ILi1EEESC_EEENS1_35KernelTmaWarpSpecializedCooperativeEEENS5_IJNSA_ILi128EEESG_NSA_ILi64EEEEEEfNS5_IJlSC_lEEEfSJ_NS4_8TiledMMAINS4_8MMA_AtomIJNS4_4SM904GMMA30MMA_64x128x8_F32TF32TF32_SS_TNILNSN_7ScaleInE1ELSP_1EEEEEENS4_6LayoutINS5_IJNSA_ILi2EEESC_SC_EEENS5_IJSC_NSA_ILi0EEESV_EEEEENS5_IJNS4_10UnderscoreESY_SY_EEEEENS4_13SM90_TMA_LOADENS4_14ComposedLayoutINS4_7SwizzleILi3ELi4ELi3EEENS4_18smem_ptr_flag_bitsILi32EEENSS_INS5_IJSB_NSA_ILi32EEEEEENS5_IJS17_SC_EEEEEEEvNS4_8identityENS4_23SM90_TMA_LOAD_MULTICASTES1B_vS1C_EENS_8epilogue10collective6detail29Sm90TmaWarpSpecializedAdapterINS1G_15DefaultEpilogueIfSJ_SJ_NS1F_6thread17LinearCombinationIfLi1EffLNS1K_9ScaleType4KindE0ELNS_15FloatRoundStyleE2EfEENS1_15EpilogueDefaultEEEEEvvEEEEvNT_6ParamsE,@"STO_CUDA_ENTRY STV_DEFAULT"
_ZN7cutlass13device_kernelINS_4gemm6kernel13GemmUniversalIN4cute5tupleIJiiiiEEENS1_10collective13CollectiveMmaINS1_34MainloopSm90TmaGmmaWarpSpecializedILi3ENS5_IJNS4_1CILi8EEENSA_ILi1EEESC_EEENS1_35KernelTmaWarpSpecializedCooperativeEEENS5_IJNSA_ILi128EEESG_NSA_ILi64EEEEEEfNS5_IJlSC_lEEEfSJ_NS4_8TiledMMAINS4_8MMA_AtomIJNS4_4SM904GMMA30MMA_64x128x8_F32TF32TF32_SS_TNILNSN_7ScaleInE1ELSP_1EEEEEENS4_6LayoutINS5_IJNSA_ILi2EEESC_SC_EEENS5_IJSC_NSA_ILi0EEESV_EEEEENS5_IJNS4_10UnderscoreESY_SY_EEEEENS4_13SM90_TMA_LOADENS4_14ComposedLayoutINS4_7SwizzleILi3ELi4ELi3EEENS4_18smem_ptr_flag_bitsILi32EEENSS_INS5_IJSB_NSA_ILi32EEEEEENS5_IJS17_SC_EEEEEEEvNS4_8identityENS4_23SM90_TMA_LOAD_MULTICASTES1B_vS1C_EENS_8epilogue10collective6detail29Sm90TmaWarpSpecializedAdapterINS1G_15DefaultEpilogueIfSJ_SJ_NS1F_6thread17LinearCombinationIfLi1EffLNS1K_9ScaleType4KindE0ELNS_15FloatRoundStyleE2EfEENS1_15EpilogueDefaultEEEEEvvEEEEvNT_6ParamsE:
[----:B------:R-:W0:Y:S01]  /*0000*/  LDC R1, c[0x0][0x28] ;  /* 0x00000a00ff017b82 */ /* 0x000e220000000800 */
[----:B------:R-:W1:Y:S01]  /*0010*/  S2R R95, SR_TID.X ;  /* 0x00000000005f7919 */ /* 0x000e620000002100 */
[----:B------:R-:W-:Y:S01]  /*0020*/  ELECT P0, URZ, PT ;  /* 0x00000000003f782f */ /* 0x000fe20003800000 */
[----:B------:R-:W-:Y:S01]  /*0030*/  BSSY B0, `(.L_x_0) ;  /* 0x000000f000007945 */ /* 0x000fe20003800000 */
[--C-:B-1----:R-:W-:Y:S02]  /*0040*/  SHF.R.U32.HI R0, RZ, 0x5, R95.reuse ;  /* 0x00000005ff007819 */ /* 0x102fe4000001165f */
[----:B------:R-:W-:-:S03]  /*0050*/  SHF.R.U32.HI R7, RZ, 0x7, R95 ;  /* 0x00000007ff077819 */ /* 0x000fc6000001165f */
[----:B------:R-:W1:Y:S04]  /*0060*/  SHFL.IDX PT, R3, R0, RZ, 0x1f ;  /* 0x00001fff00037589 */ /* 0x000e6800000e0000 */
[----:B------:R2:W3:Y:S01]  /*0070*/  SHFL.IDX PT, R2, R7, RZ, 0x1f ;  /* 0x00001fff07027589 */ /* 0x0004e200000e0000 */
[----:B-1----:R-:W-:-:S13]  /*0080*/  ISETP.NE.OR P0, PT, R3, RZ, !P0 ;  /* 0x000000ff0300720c */ /* 0x002fda0004705670 */
[----:B0-23--:R-:W-:Y:S05]  /*0090*/  @P0 BRA `(.L_x_1) ;  /* 0x0000000000200947 */ /* 0x00dfea0003800000 */
[----:B------:R-:W-:Y:S02]  /*00a0*/  ULDC.64 UR4, c[0x0][0x198] ;  /* 0x0000660000047ab9 */ /* 0x000fe40000000a00 */
[----:B------:R-:W-:Y:S02]  /*00b0*/  UIADD3 UR6, UP0, UR4, 0xf0, URZ ;  /* 0x000000f004067890 */ /* 0x000fe4000ff1e03f */
[----:B------:R-:W-:Y:S02]  /*00c0*/  UIADD3 UR4, UP1, UR4, 0x1f0, URZ ;  /* 0x000001f004047890 */ /* 0x000fe4000ff3e03f */
[----:B------:R-:W-:Y:S02]  /*00d0*/  UIADD3.X UR7, URZ, UR5, URZ, UP0, !UPT ;  /* 0x000000053f077290 */ /* 0x000fe400087fe43f */
[----:B------:R-:W-:-:S07]  /*00e0*/  UIADD3.X UR5, URZ, UR5, URZ, UP1, !UPT ;  /* 0x000000053f057290 */ /* 0x000fce0008ffe43f */
[----:B------:R0:W-:Y:S02]  /*00f0*/  UTMACCTL.PF [UR6] ;  /* 0x00000000060079b9 */ /* 0x0001e40008040000 */
[----:B------:R0:W-:Y:S02]  /*0100*/  UTMACCTL.PF [UR4] ;  /* 0x00000000040079b9 */ /* 0x0001e40008040000 */
[----:B0-----:R-:W-:Y:S01]  /*0110*/  NOP ;  /* 0x0000000000007918 */ /* 0x001fe20000000000 */
.L_x_1:
[----:B------:R-:W-:Y:S05]  /*0120*/  BSYNC B0 ;  /* 0x0000000000007941 */ /* 0x000fea0003800000 */
.L_x_0:
[----:B------:R-:W0:Y:S01]  /*0130*/  SHFL.IDX PT, R5, R0, RZ, 0x1f ;  /* 0x00001fff00057589 */ /* 0x000e2200000e0000 */
[----:B------:R-:W-:-:S04]  /*0140*/  SHF.R.S32.HI R4, RZ, 0x1f, R95 ;  /* 0x0000001fff047819 */ /* 0x000fc8000001145f */
[----:B------:R-:W-:-:S04]  /*0150*/  LEA.HI R4, R4, R95, RZ, 0x7 ;  /* 0x0000005f04047211 */ /* 0x000fc800078f38ff */
[----:B------:R-:W-:Y:S02]  /*0160*/  LOP3.LUT R4, R4, 0xffffff80, RZ, 0xc0, !PT ;  /* 0xffffff8004047812 */ /* 0x000fe400078ec0ff */
[----:B0-----:R-:W-:-:S13]  /*0170*/  ISETP.NE.AND P0, PT, R5, RZ, PT ;  /* 0x000000ff0500720c */ /* 0x001fda0003f05270 */
[----:B------:R-:W-:Y:S05]  /*0180*/  @P0 BRA `(.L_x_2) ;  /* 0x0000000000500947 */ /* 0x000fea0003800000 */
[----:B------:R-:W0:Y:S01]  /*0190*/  S2UR UR8, SR_CgaCtaId ;  /* 0x00000000000879c3 */ /* 0x000e220000008800 */
[----:B------:R-:W-:Y:S01]  /*01a0*/  UMOV UR4, 0x400 ;  /* 0x0000040000047882 */ /* 0x000fe20000000000 */
[----:B------:R-:W-:Y:S01]  /*01b0*/  UMOV UR5, 0x1 ;  /* 0x0000000100057882 */ /* 0x000fe20000000000 */
[----:B------:R-:W-:Y:S01]  /*01c0*/  UMOV UR6, 0x10 ;  /* 0x0000001000067882 */ /* 0x000fe20000000000 */
[----:B------:R-:W-:Y:S01]  /*01d0*/  ELECT P0, URZ, PT ;  /* 0x00000000003f782f */ /* 0x000fe20003800000 */
[----:B------:R-:W-:-:S04]  /*01e0*/  UIADD3 UR6, -UR6, 0x100000, URZ ;  /* 0x0010000006067890 */ /* 0x000fc8000fffe13f */
[----:B------:R-:W-:Y:S02]  /*01f0*/  USHF.L.U32 UR7, UR6, 0xb, URZ ;  /* 0x0000000b06077899 */ /* 0x000fe4000800063f */
[----:B------:R-:W-:Y:S02]  /*0200*/  USHF.L.U32 UR6, UR6, 0x1, URZ ;  /* 0x0000000106067899 */ /* 0x000fe4000800063f */
[----:B0-----:R-:W-:Y:S02]  /*0210*/  ULEA UR8, UR8, UR4, 0x18 ;  /* 0x0000000408087291 */ /* 0x001fe4000f8ec03f */
[----:B------:R-:W-:-:S04]  /*0220*/  UIADD3 UR4, -UR5, 0x100000, URZ ;  /* 0x0010000005047890 */ /* 0x000fc8000fffe13f */
[----:B------:R-:W-:Y:S02]  /*0230*/  USHF.L.U32 UR5, UR4, 0xb, URZ ;  /* 0x0000000b04057899 */ /* 0x000fe4000800063f */
[----:B------:R-:W-:Y:S01]  /*0240*/  USHF.L.U32 UR4, UR4, 0x1, URZ ;  /* 0x0000000104047899 */ /* 0x000fe2000800063f */
[----:B------:R-:W0:Y:S11]  /*0250*/  FENCE.VIEW.ASYNC.S ;  /* 0x00000000000073c6 */ /* 0x000e360000000000 */
[----:B0-----:R0:W1:Y:S01]  /*0260*/  SYNCS.EXCH.64 URZ, [UR8], UR4 ;  /* 0x00000004083f75b2 */ /* 0x0010620008000100 */
[----:B------:R0:W2:Y:S01]  /*0270*/  SYNCS.EXCH.64 URZ, [UR8+0x18], UR6 ;  /* 0x00001806083f75b2 */ /* 0x0000a20008000100 */
[----:B------:R0:W3:Y:S01]  /*0280*/  SYNCS.EXCH.64 URZ, [UR8+0x8], UR4 ;  /* 0x00000804083f75b2 */ /* 0x0000e20008000100 */
[----:B------:R0:W4:Y:S01]  /*0290*/  SYNCS.EXCH.64 URZ, [UR8+0x20], UR6 ;  /* 0x00002006083f75b2 */ /* 0x0001220008000100 */
[----:B------:R0:W0:Y:S01]  /*02a0*/  SYNCS.EXCH.64 URZ, [UR8+0x10], UR4 ;  /* 0x00001004083f75b2 */ /* 0x0000220008000100 */
[----:B------:R0:W0:Y:S01]  /*02b0*/  SYNCS.EXCH.64 URZ, [UR8+0x28], UR6 ;  /* 0x00002806083f75b2 */ /* 0x0000220008000100 */
[----:B------:R-:W-:Y:S01]  /*02c0*/  NOP ;  /* 0x0000000000007918 */ /* 0x000fe20000000000 */
.L_x_2:
[----:B------:R-:W-:Y:S01]  /*02d0*/  IMAD.IADD R8, R95, 0x1, -R4 ;  /* 0x000000015f087824 */ /* 0x000fe200078e0a04 */
[----:B------:R-:W5:Y:S01]  /*02e0*/  SHFL.IDX PT, R0, R0, RZ, 0x1f ;  /* 0x00001fff00007589 */ /* 0x000f6200000e0000 */
[----:B0-----:R-:W0:Y:S01]  /*02f0*/  S2UR UR8, SR_CTAID.X ;  /* 0x00000000000879c3 */ /* 0x001e220000002500 */
[----:B------:R-:W-:Y:S02]  /*0300*/  SHF.R.S32.HI R10, RZ, 0x1f, R5 ;  /* 0x0000001fff0a7819 */ /* 0x000fe40000011405 */
[----:B------:R-:W-:Y:S02]  /*0310*/  ELECT P0, URZ, PT ;  /* 0x00000000003f782f */ /* 0x000fe40003800000 */
[----:B------:R-:W-:Y:S01]  /*0320*/  SHF.R.S32.HI R9, RZ, 0x1f, R8 ;  /* 0x0000001fff097819 */ /* 0x000fe20000011408 */
[----:B------:R-:W1:Y:S01]  /*0330*/  S2R R4, SR_CTAID.Y ;  /* 0x0000000000047919 */ /* 0x000e620000002600 */
[----:B------:R-:W-:Y:S01]  /*0340*/  LEA.HI R10, R10, R5, RZ, 0x2 ;  /* 0x000000050a0a7211 */ /* 0x000fe200078f10ff */
[----:B------:R-:W-:Y:S01]  /*0350*/  ULDC UR4, c[0x0][0x150] ;  /* 0x0000540000047ab9 */ /* 0x000fe20000000800 */
[----:B------:R-:W-:Y:S01]  /*0360*/  LEA.HI R9, R9, R8, RZ, 0x3 ;  /* 0x0000000809097211 */ /* 0x000fe200078f18ff */
[----:B------:R-:W2:Y:S01]  /*0370*/  LDC R13, c[0x0][0x144] ;  /* 0x00005100ff0d7b82 */ /* 0x000ea20000000800 */
[----:B------:R-:W-:Y:S01]  /*0380*/  LOP3.LUT R10, R10, 0x3ffffffc, RZ, 0xc0, !PT ;  /* 0x3ffffffc0a0a7812 */ /* 0x000fe200078ec0ff */
[----:B------:R-:W-:Y:S01]  /*0390*/  NOP ;  /* 0x0000000000007918 */ /* 0x000fe20000000000 */
[--C-:B------:R-:W-:Y:S01]  /*03a0*/  SHF.R.S32.HI R6, RZ, 0x3, R9.reuse ;  /* 0x00000003ff067819 */ /* 0x100fe20000011409 */
[----:B------:R-:W-:Y:S01]  /*03b0*/  NOP ;  /* 0x0000000000007918 */ /* 0x000fe20000000000 */
[----:B------:R-:W-:Y:S01]  /*03c0*/  SHF.R.S32.HI R9, RZ, 0x1f, R9 ;  /* 0x0000001fff097819 */ /* 0x000fe20000011409 */
[----:B------:R-:W-:Y:S01]  /*03d0*/  IMAD.IADD R10, R5, 0x1, -R10 ;  /* 0x00000001050a7824 */ /* 0x000fe200078e0a0a */
[----:B------:R-:W-:Y:S01]  /*03e0*/  ISETP.NE.AND P3, PT, R2, RZ, PT ;  /* 0x000000ff0200720c */ /* 0x000fe20003f65270 */
[----:B------:R-:W3:Y:S01]  /*03f0*/  LDC R15, c[0x0][0x140] ;  /* 0x00005000ff0f7b82 */ /* 0x000ee20000000800 */
[----:B------:R-:W-:Y:S01]  /*0400*/  LEA.HI R9, R9, R6, RZ, 0x2 ;  /* 0x0000000609097211 */ /* 0x000fe200078f10ff */
[----:B------:R-:W-:-:S03]  /*0410*/  IMAD.MOV.U32 R22, RZ, RZ, 0x1 ;  /* 0x00000001ff167424 */ /* 0x000fc600078e00ff */
[----:B------:R-:W-:Y:S02]  /*0420*/  LOP3.LUT R9, R9, 0xfffffffc, RZ, 0xc0, !PT ;  /* 0xfffffffc09097812 */ /* 0x000fe400078ec0ff */
[----:B-----5:R-:W-:Y:S02]  /*0430*/  ISETP.NE.OR P0, PT, R0, RZ, !P0 ;  /* 0x000000ff0000720c */ /* 0x020fe40004705670 */
[----:B0-----:R-:W-:Y:S01]  /*0440*/  I2FP.F32.U32 R0, UR8 ;  /* 0x0000000800007c45 */ /* 0x001fe20008201000 */
[----:B------:R-:W-:-:S04]  /*0450*/  IMAD.IADD R9, R6, 0x1, -R9 ;  /* 0x0000000106097824 */ /* 0x000fc800078e0a09 */
[----:B------:R-:W-:Y:S02]  /*0460*/  IMAD R9, R10, 0x4, R9 ;  /* 0x000000040a097824 */ /* 0x000fe400078e0209 */
[----:B------:R-:W-:Y:S01]  /*0470*/  FMUL R11, R0, UR4 ;  /* 0x00000004000b7c20 */ /* 0x000fe20008400000 */
[----:B------:R-:W-:Y:S01]  /*0480*/  ULDC UR4, c[0x0][0x154] ;  /* 0x0000550000047ab9 */ /* 0x000fe20000000800 */
[C---:B------:R-:W-:Y:S02]  /*0490*/  IMAD.SHL.U32 R0, R9.reuse, 0x4, RZ ;  /* 0x0000000409007824 */ /* 0x040fe400078e00ff */
[----:B------:R-:W-:Y:S02]  /*04a0*/  VOTEU.ALL UP0, P0 ;  /* 0x00000000003f7886 */ /* 0x000fe40000000000 */
[----:B------:R-:W0:Y:S01]  /*04b0*/  F2I.U32.TRUNC.NTZ R11, R11 ;  /* 0x0000000b000b7305 */ /* 0x000e22000020f000 */
[----:B-1----:R-:W-:Y:S01]  /*04c0*/  I2FP.F32.U32 R12, R4 ;  /* 0x00000004000c7245 */ /* 0x002fe20000201000 */
[----:B------:R-:W-:Y:S01]  /*04d0*/  VOTEU.ALL UP1, P0 ;  /* 0x00000000003f7886 */ /* 0x000fe20000020000 */
[----:B------:R-:W-:Y:S01]  /*04e0*/  LOP3.LUT R19, R9, 0xc, R0, 0x78, !PT ;  /* 0x0000000c09137812 */ /* 0x000fe200078e7800 */
[----:B------:R-:W1:Y:S01]  /*04f0*/  @!UP0 S2UR UR7, SR_CgaCtaId ;  /* 0x00000000000789c3 */ /* 0x000e620000008800 */
[----:B------:R-:W-:Y:S01]  /*0500*/  SHF.R.S32.HI R0, RZ, 0x1f, R3 ;  /* 0x0000001fff007819 */ /* 0x000fe20000011403 */
[----:B------:R-:W-:Y:S01]  /*0510*/  FMUL R14, R12, UR4 ;  /* 0x000000040c0e7c20 */ /* 0x000fe20008400000 */
[----:B------:R-:W-:Y:S01]  /*0520*/  SHF.R.S32.HI R6, RZ, 0x1f, R19 ;  /* 0x0000001fff067819 */ /* 0x000fe20000011413 */
[----:B------:R-:W-:Y:S01]  /*0530*/  UMOV UR4, 0x20 ;  /* 0x0000002000047882 */ /* 0x000fe20000000000 */
[----:B------:R-:W-:Y:S01]  /*0540*/  LEA.HI R0, R0, R3, RZ, 0x2 ;  /* 0x0000000300007211 */ /* 0x000fe200078f10ff */
[----:B------:R-:W-:Y:S01]  /*0550*/  @!UP0 UMOV UR6, 0x400 ;  /* 0x0000040000068882 */ /* 0x000fe20000000000 */
[----:B------:R-:W-:Y:S01]  /*0560*/  LEA.HI R10, R6, R19, RZ, 0x3 ;  /* 0x00000013060a7211 */ /* 0x000fe200078f18ff */
[----:B------:R-:W5:Y:S01]  /*0570*/  LDC R9, c[0x0][0x148] ;  /* 0x00005200ff097b82 */ /* 0x000f620000000800 */
[----:B------:R-:W4:Y:S01]  /*0580*/  F2I.U32.TRUNC.NTZ R14, R14 ;  /* 0x0000000e000e7305 */ /* 0x000f22000020f000 */
[----:B------:R-:W-:Y:S01]  /*0590*/  LOP3.LUT R0, R0, 0xfffffffc, RZ, 0xc0, !PT ;  /* 0xfffffffc00007812 */ /* 0x000fe200078ec0ff */
[----:B0-----:R-:W-:Y:S01]  /*05a0*/  IMAD.MOV R6, RZ, RZ, -R11 ;  /* 0x000000ffff067224 */ /* 0x001fe200078e0a0b */
[----:B------:R-:W-:Y:S01]  /*05b0*/  LOP3.LUT R12, R10, 0xfffffff8, RZ, 0xc0, !PT ;  /* 0xfffffff80a0c7812 */ /* 0x000fe200078ec0ff */
[----:B------:R-:W-:-:S04]  /*05c0*/  @!UP0 UIADD3 UR4, -UR4, 0x100000, URZ ;  /* 0x0010000004048890 */ /* 0x000fc8000fffe13f */
[----:B------:R-:W-:Y:S02]  /*05d0*/  @!UP0 USHF.L.U32 UR5, UR4, 0xb, URZ ;  /* 0x0000000b04058899 */ /* 0x000fe4000800063f */
[----:B------:R-:W-:Y:S01]  /*05e0*/  @!UP0 USHF.L.U32 UR4, UR4, 0x1, URZ ;  /* 0x0000000104048899 */ /* 0x000fe2000800063f */
[----:B---3--:R-:W-:Y:S01]  /*05f0*/  ISETP.EQ.U32.AND P2, PT, R15, 0x1, PT ;  /* 0x000000010f00780c */ /* 0x008fe20003f42070 */
[----:B--2---:R-:W-:Y:S02]  /*0600*/  IMAD R6, R13, R6, UR8 ;  /* 0x000000080d067e24 */ /* 0x004fe4000f8e0206 */
[----:B------:R-:W-:Y:S02]  /*0610*/  IMAD.IADD R11, R19, 0x1, -R12 ;  /* 0x00000001130b7824 */ /* 0x000fe400078e0a0c */
[----:B------:R-:W-:Y:S01]  /*0620*/  IMAD.IADD R3, R3, 0x1, -R0 ;  /* 0x0000000103037824 */ /* 0x000fe200078e0a00 */
[----:B------:R-:W-:Y:S02]  /*0630*/  LOP3.LUT R0, R95, 0x7f, RZ, 0xc0, !PT ;  /* 0x0000007f5f007812 */ /* 0x000fe400078ec0ff */
[----:B------:R-:W-:Y:S01]  /*0640*/  ISETP.NE.AND P4, PT, R11, R6, PT ;  /* 0x000000060b00720c */ /* 0x000fe20003f85270 */
[----:B----4-:R-:W-:Y:S01]  /*0650*/  IMAD.MOV R23, RZ, RZ, -R14 ;  /* 0x000000ffff177224 */ /* 0x010fe200078e0a0e */
[----:B-1----:R-:W-:Y:S01]  /*0660*/  @!UP0 ULEA UR6, UR7, UR6, 0x18 ;  /* 0x0000000607068291 */ /* 0x002fe2000f8ec03f */
[C---:B------:R-:W-:Y:S01]  /*0670*/  ISETP.NE.AND P1, PT, R3.reuse, 0x3, PT ;  /* 0x000000030300780c */ /* 0x040fe20003f25270 */
[----:B------:R-:W-:Y:S01]  /*0680*/  VOTEU.ALL UP0, P0 ;  /* 0x00000000003f7886 */ /* 0x000fe20000000000 */
[----:B------:R-:W-:Y:S01]  /*0690*/  LOP3.LUT P0, RZ, R8, 0x7, RZ, 0xc0, !PT ;  /* 0x0000000708ff7812 */ /* 0x000fe2000780c0ff */
[----:B------:R-:W-:Y:S01]  /*06a0*/  VIADD R8, R2, 0xffffffff ;  /* 0xffffffff02087836 */ /* 0x000fe20000000000 */
[----:B------:R-:W-:Y:S01]  /*06b0*/  ISETP.EQ.OR P1, PT, R3, RZ, !P1 ;  /* 0x000000ff0300720c */ /* 0x000fe20004f22670 */
[----:B-----5:R-:W-:Y:S01]  /*06c0*/  IMAD R11, R9, R23, R4 ;  /* 0x00000017090b7224 */ /* 0x020fe200078e0204 */
[----:B------:R-:W-:-:S04]  /*06d0*/  ISETP.LT.U32.AND P0, PT, R19, 0x8, !P0 ;  /* 0x000000081300780c */ /* 0x000fc80004701070 */
[----:B------:R-:W-:Y:S02]  /*06e0*/  @P4 SHF.R.S32.HI R10, RZ, 0x3, R10 ;  /* 0x00000003ff0a4819 */ /* 0x000fe4000001140a */
[----:B------:R-:W-:Y:S01]  /*06f0*/  ISETP.EQ.AND P1, PT, R2, RZ, P1 ;  /* 0x000000ff0200720c */ /* 0x000fe20000f22270 */
[----:B------:R-:W0:Y:S02]  /*0700*/  FENCE.VIEW.ASYNC.S ;  /* 0x00000000000073c6 */ /* 0x000e240000000000 */
[----:B0-----:R0:W1:Y:S01]  /*0710*/  @!UP0 SYNCS.EXCH.64 URZ, [UR6+0x40], UR4 ;  /* 0x00004004063f85b2 */ /* 0x0010620008000100 */
[----:B------:R-:W-:Y:S02]  /*0720*/  @P4 ISETP.NE.AND P5, PT, R10, R11, PT ;  /* 0x0000000b0a00420c */ /* 0x000fe40003fa5270 */
[----:B------:R-:W-:Y:S02]  /*0730*/  ISETP.GE.U32.AND P6, PT, R8, 0x2, PT ;  /* 0x000000020800780c */ /* 0x000fe40003fc6070 */
[----:B------:R-:W-:-:S02]  /*0740*/  SEL R11, RZ, 0x1, !P0 ;  /* 0x00000001ff0b7807 */ /* 0x000fc40004000000 */
[----:B------:R-:W-:Y:S02]  /*0750*/  @P4 SEL R22, RZ, 0x1, P5 ;  /* 0x00000001ff164807 */ /* 0x000fe40002800000 */
[----:B------:R-:W-:Y:S02]  /*0760*/  SEL R18, RZ, 0x1, !P1 ;  /* 0x00000001ff127807 */ /* 0x000fe40004800000 */
[----:B------:R-:W-:Y:S02]  /*0770*/  LOP3.LUT R22, R22, R11, RZ, 0xc0, !PT ;  /* 0x0000000b16167212 */ /* 0x000fe400078ec0ff */
[----:B------:R-:W-:Y:S01]  /*0780*/  SEL R18, R18, 0x2, P6 ;  /* 0x0000000212127807 */ /* 0x000fe20003000000 */
[----:B------:R0:W2:Y:S01]  /*0790*/  @!UP1 SYNCS.EXCH.64 URZ, [UR6+0x48], UR4 ;  /* 0x00004804063f95b2 */ /* 0x0000a20008000100 */
[----:B------:R-:W-:Y:S01]  /*07a0*/  NOP ;  /* 0x0000000000007918 */ /* 0x000fe20000000000 */
[----:B------:R-:W-:Y:S05]  /*07b0*/  @!P2 BRA `(.L_x_3) ;  /* 0x000000000008a947 */ /* 0x000fea0003800000 */
[----:B-12---:R-:W-:Y:S01]  /*07c0*/  UCGABAR_ARV ;  /* 0x00000000000079c7 */ /* 0x006fe20008000000 */
[----:B------:R-:W-:Y:S05]  /*07d0*/  BRA `(.L_x_4) ;  /* 0x0000000000047947 */ /* 0x000fea0003800000 */
.L_x_3:
[----:B-12---:R-:W-:Y:S01]  /*07e0*/  NOP ;  /* 0x0000000000007918 */ /* 0x006fe20000000000 */
.L_x_4:
[----:B------:R-:W1:Y:S01]  /*07f0*/  LDC R2, c[0x0][0x65c] ;  /* 0x00019700ff027b82 */ /* 0x000e620000000800 */
[----:B------:R-:W-:Y:S02]  /*0800*/  IMAD.U32 R10, RZ, RZ, UR8 ;  /* 0x00000008ff0a7e24 */ /* 0x000fe4000f8e00ff */
[----:B------:R-:W-:Y:S01]  /*0810*/  IMAD.MOV.U32 R11, RZ, RZ, RZ ;  /* 0x000000ffff0b7224 */ /* 0x000fe200078e00ff */
[----:B-1----:R-:W-:-:S04]  /*0820*/  ISETP.NE.AND P1, PT, R2, 0x1, PT ;  /* 0x000000010200780c */ /* 0x002fc80003f25270 */
[----:B------:R-:W-:-:S09]  /*0830*/  P2R R5, PR, RZ, 0x2 ;  /* 0x00000002ff057803 */ /* 0x000fd20000000000 */
[----:B------:R-:W1:Y:S01]  /*0840*/  @P1 LDC R17, c[0x0][0x10] ;  /* 0x00000400ff111b82 */ /* 0x000e620000000800 */
[----:B------:R-:W-:Y:S02]  /*0850*/  @P1 IMAD.MOV.U32 R5, RZ, RZ, RZ ;  /* 0x000000ffff051224 */ /* 0x000fe400078e00ff */
[----:B------:R-:W-:-:S05]  /*0860*/  @P1 IMAD.MOV.U32 R15, RZ, RZ, RZ ;  /* 0x000000ffff0f1224 */ /* 0x000fca00078e00ff */
[----:B------:R-:W2:Y:S01]  /*0870*/  @!P1 LDC R13, c[0x0][0xc] ;  /* 0x00000300ff0d9b82 */ /* 0x000ea20000000800 */
[----:B0-----:R-:W-:Y:S01]  /*0880*/  ULDC UR4, c[0x0][0xc] ;  /* 0x0000030000047ab9 */ /* 0x001fe20000000800 */
[----:B------:R-:W-:Y:S01]  /*0890*/  ULDC UR5, c[0x0][0x10] ;  /* 0x0000040000057ab9 */ /* 0x000fe20000000800 */
[----:B------:R-:W-:Y:S01]  /*08a0*/  ULDC UR6, c[0x0][0x14] ;  /* 0x0000050000067ab9 */ /* 0x000fe20000000800 */
[----:B------:R-:W-:-:S04]  /*08b0*/  UIMAD.WIDE.U32 UR4, UR4, UR5, URZ ;  /* 0x00000005040472a5 */ /* 0x000fc8000f8e003f */
[----:B------:R-:W-:Y:S02]  /*08c0*/  UIMAD.WIDE.U32 UR38, UR4, UR6, URZ ;  /* 0x00000006042672a5 */ /* 0x000fe4000f8e003f */
[----:B------:R-:W-:-:S04]  /*08d0*/  UIMAD UR41, UR5, UR6, URZ ;  /* 0x00000006052972a4 */ /* 0x000fc8000f8e023f */
[----:B------:R-:W-:Y:S01]  /*08e0*/  UIADD3 UR41, UR39, UR41, URZ ;  /* 0x0000002927297290 */ /* 0x000fe2000fffe03f */
[----:B-1----:R-:W-:-:S04]  /*08f0*/  @P1 IMAD.WIDE.U32 R16, R17, UR8, R4 ;  /* 0x0000000811101c25 */ /* 0x002fc8000f8e0004 */
[----:B------:R-:W-:Y:S02]  /*0900*/  @P1 IMAD.IADD R17, R17, 0x1, R15 ;  /* 0x0000000111111824 */ /* 0x000fe400078e020f */
[----:B--2---:R-:W-:-:S04]  /*0910*/  @!P1 IMAD.WIDE.U32 R10, R4, R13, R10 ;  /* 0x0000000d040a9225 */ /* 0x004fc800078e000a */
[----:B------:R-:W-:Y:S02]  /*0920*/  @!P1 IMAD.MOV.U32 R16, RZ, RZ, R10 ;  /* 0x000000ffff109224 */ /* 0x000fe400078e000a */
[----:B------:R-:W-:Y:S01]  /*0930*/  @!P1 IMAD.MOV.U32 R17, RZ, RZ, R11 ;  /* 0x000000ffff119224 */ /* 0x000fe200078e000b */
[----:B------:R-:W-:Y:S06]  /*0940*/  @!P2 BRA `(.L_x_5) ;  /* 0x00000000000ca947 */ /* 0x000fec0003800000 */
[----:B------:R-:W-:Y:S01]  /*0950*/  UCGABAR_WAIT ;  /* 0x0000000000007dc7 */ /* 0x000fe20008000000 */
[----:B------:R-:W-:Y:S01]  /*0960*/  CCTL.IVALL ;  /* 0x00000000ff00798f */ /* 0x000fe20002000000 */
[----:B------:R-:W-:Y:S05]  /*0970*/  BRA `(.L_x_6) ;  /* 0x0000000000047947 */ /* 0x000fea0003800000 */
.L_x_5:
[----:B------:R-:W-:Y:S06]  /*0980*/  BAR.SYNC.DEFER_BLOCKING 0x0 ;  /* 0x0000000000007b1d */ /* 0x000fec0000010000 */
.L_x_6:
[----:B------:R-:W-:Y:S05]  /*0990*/  @!P3 BRA `(.L_x_7) ;  /* 0x000000540070b947 */ /* 0x000fea0003800000 */
[----:B------:R-:W-:-:S13]  /*09a0*/  ISETP.GT.U32.AND P0, PT, R8, 0x1, PT ;  /* 0x000000010800780c */ /* 0x000fda0003f04070 */
[----:B------:R-:W-:Y:S05]  /*09b0*/  @P0 EXIT ;  /* 0x000000000000094d */ /* 0x000fea0003800000 */
[----:B------:R-:W-:Y:S01]  /*09c0*/  ULDC.64 UR4, c[0x0][0x650] ;  /* 0x0001940000047ab9 */ /* 0x000fe20000000a00 */
[----:B------:R-:W-:Y:S01]  /*09d0*/  PRMT R3, RZ, 0x7610, R3 ;  /* 0x00007610ff037816 */ /* 0x000fe20000000003 */
[----:B------:R-:W-:Y:S01]  /*09e0*/  IMAD.MOV.U32 R103, RZ, RZ, -0x1 ;  /* 0xffffffffff677424 */ /* 0x000fe200078e00ff */
[----:B------:R-:W-:Y:S01]  /*09f0*/  ISETP.GE.U32.AND P0, PT, R16, UR4, PT ;  /* 0x0000000410007c0c */ /* 0x000fe2000bf06070 */
[----:B------:R-:W-:Y:S02]  /*0a00*/  IMAD.MOV.U32 R100, RZ, RZ, -0x1 ;  /* 0xffffffffff647424 */ /* 0x000fe400078e00ff */
[----:B------:R-:W-:Y:S01]  /*0a10*/  IMAD.MOV.U32 R101, RZ, RZ, -0x1 ;  /* 0xffffffffff657424 */ /* 0x000fe200078e00ff */
[----:B------:R-:W-:-:S13]  /*0a20*/  ISETP.GE.U32.AND.EX P0, PT, R17, UR5, PT, P0 ;  /* 0x0000000511007c0c */ /* 0x000fda000bf06100 */
[----:B------:R-:W-:Y:S05]  /*0a30*/  @P0 BRA `(.L_x_8) ;  /* 0x0000000400280947 */ /* 0x000fea0003800000 */
[----:B------:R-:W0:Y:S01]  /*0a40*/  LDC.64 R24, c[0x0][0x628] ;  /* 0x00018a00ff187b82 */ /* 0x000e220000000a00 */
[----:B------:R-:W-:Y:S02]  /*0a50*/  IMAD.MOV.U32 R10, RZ, RZ, R16 ;  /* 0x000000ffff0a7224 */ /* 0x000fe400078e0010 */
[----:B------:R-:W-:-:S05]  /*0a60*/  IMAD.MOV.U32 R11, RZ, RZ, R17 ;  /* 0x000000ffff0b7224 */ /* 0x000fca00078e0011 */
[----:B------:R-:W1:Y:S08]  /*0a70*/  LDC R8, c[0x0][0x630] ;  /* 0x00018c00ff087b82 */ /* 0x000e700000000800 */
[----:B------:R-:W2:Y:S01]  /*0a80*/  LDC.64 R26, c[0x0][0x620] ;  /* 0x00018800ff1a7b82 */ /* 0x000ea20000000a00 */
[----:B0-----:R-:W-:-:S04]  /*0a90*/  ISETP.NE.U32.AND P0, PT, R24, RZ, PT ;  /* 0x000000ff1800720c */ /* 0x001fc80003f05070 */
[----:B------:R-:W-:-:S13]  /*0aa0*/  ISETP.NE.AND.EX P0, PT, R25, RZ, PT, P0 ;  /* 0x000000ff1900720c */ /* 0x000fda0003f05300 */
[----:B-12---:R-:W-:Y:S05]  /*0ab0*/  @!P0 BRA `(.L_x_9) ;  /* 0x0000000000288947 */ /* 0x006fea0003800000 */
[----:B------:R-:W0:Y:S02]  /*0ac0*/  LDC R3, c[0x0][0x634] ;  /* 0x00018d00ff037b82 */ /* 0x000e240000000800 */
[----:B0-----:R-:W-:-:S05]  /*0ad0*/  IADD3 R3, P0, R16, R3, RZ ;  /* 0x0000000310037210 */ /* 0x001fca0007f1e0ff */
[----:B------:R-:W-:-:S04]  /*0ae0*/  IMAD.X R21, RZ, RZ, R17, P0 ;  /* 0x000000ffff157224 */ /* 0x000fc800000e0611 */
[----:B------:R-:W-:-:S04]  /*0af0*/  IMAD.WIDE.U32 R10, R21, R24, RZ ;  /* 0x00000018150a7225 */ /* 0x000fc800078e00ff */
[----:B------:R-:W-:-:S04]  /*0b00*/  IMAD.WIDE.U32 R12, P0, R3, R25, R10 ;  /* 0x00000019030c7225 */ /* 0x000fc8000780000a */
[----:B------:R-:W-:-:S04]  /*0b10*/  IMAD.WIDE.U32 R10, R3, R24, RZ ;  /* 0x00000018030a7225 */ /* 0x000fc800078e00ff */
[----:B------:R-:W-:Y:S01]  /*0b20*/  IMAD.X R15, RZ, RZ, RZ, P0 ;  /* 0x000000ffff0f7224 */ /* 0x000fe200000e06ff */
[----:B------:R-:W-:Y:S01]  /*0b30*/  IADD3 RZ, P0, R11, R12, RZ ;  /* 0x0000000c0bff7210 */ /* 0x000fe20007f1e0ff */
[----:B------:R-:W-:-:S04]  /*0b40*/  IMAD.MOV.U32 R14, RZ, RZ, R13 ;  /* 0x000000ffff0e7224 */ /* 0x000fc800078e000d */
[----:B------:R-:W-:-:S08]  /*0b50*/  IMAD.WIDE.U32.X R10, R21, R25, R14, P0 ;  /* 0x00000019150a7225 */ /* 0x000fd000000e040e */
.L_x_9:
[----:B------:R-:W0:Y:S01]  /*0b60*/  LDC.64 R30, c[0x0][0x640] ;  /* 0x00019000ff1e7b82 */ /* 0x000e220000000a00 */
[-CC-:B------:R-:W-:Y:S01]  /*0b70*/  SHF.R.U64 R101, R10, R8.reuse, R11.reuse ;  /* 0x000000080a657219 */ /* 0x180fe2000000120b */
[----:B------:R-:W-:Y:S01]  /*0b80*/  IMAD R29, R9, R23, R4 ;  /* 0x00000017091d7224 */ /* 0x000fe200078e0204 */
[----:B------:R-:W-:Y:S01]  /*0b90*/  SHF.R.U32.HI R3, RZ, R8, R11 ;  /* 0x00000008ff037219 */ /* 0x000fe2000001160b */
[----:B------:R-:W-:Y:S01]  /*0ba0*/  IMAD.MOV.U32 R23, RZ, RZ, 0x1 ;  /* 0x00000001ff177424 */ /* 0x000fe200078e00ff */
[----:B------:R-:W-:-:S03]  /*0bb0*/  IADD3 R5, P0, RZ, -R101, RZ ;  /* 0x80000065ff057210 */ /* 0x000fc60007f1e0ff */
[----:B------:R-:W1:Y:S02]  /*0bc0*/  LDC R12, c[0x0][0x618] ;  /* 0x00018600ff0c7b82 */ /* 0x000e640000000800 */
[----:B------:R-:W-:Y:S02]  /*0bd0*/  IMAD.X R3, RZ, RZ, ~R3, P0 ;  /* 0x000000ffff037224 */ /* 0x000fe400000e0e03 */
[----:B------:R-:W-:-:S04]  /*0be0*/  IMAD.WIDE.U32 R10, R5, R26, R16 ;  /* 0x0000001a050a7225 */ /* 0x000fc800078e0010 */
[----:B------:R-:W2:Y:S01]  /*0bf0*/  LDC R20, c[0x0][0x608] ;  /* 0x00018200ff147b82 */ /* 0x000ea20000000800 */
[----:B------:R-:W-:Y:S02]  /*0c00*/  IMAD R8, R3, R26, RZ ;  /* 0x0000001a03087224 */ /* 0x000fe400078e02ff */
[----:B------:R-:W-:Y:S02]  /*0c10*/  IMAD.MOV.U32 R3, RZ, RZ, -0x1 ;  /* 0xffffffffff037424 */ /* 0x000fe400078e00ff */
[----:B------:R-:W-:-:S03]  /*0c20*/  IMAD R5, R5, R27, R8 ;  /* 0x0000001b05057224 */ /* 0x000fc600078e0208 */
[----:B------:R-:W3:Y:S01]  /*0c30*/  LDC R28, c[0x0][0x658] ;  /* 0x00019600ff1c7b82 */ /* 0x000ee20000000800 */
[----:B------:R-:W-:Y:S01]  /*0c40*/  IMAD.IADD R5, R11, 0x1, R5 ;  /* 0x000000010b057824 */ /* 0x000fe200078e0205 */
[----:B0-----:R-:W-:-:S04]  /*0c50*/  ISETP.NE.U32.AND P0, PT, R30, RZ, PT ;  /* 0x000000ff1e00720c */ /* 0x001fc80003f05070 */
[----:B------:R-:W-:Y:S02]  /*0c60*/  ISETP.NE.AND.EX P0, PT, R31, RZ, PT, P0 ;  /* 0x000000ff1f00720c */ /* 0x000fe40003f05300 */
[----:B------:R-:W0:Y:S01]  /*0c70*/  LDC R24, c[0x0][0x600] ;  /* 0x00018000ff187b82 */ /* 0x000e220000000800 */
[-CC-:B-1----:R-:W-:Y:S02]  /*0c80*/  SHF.R.U64 R14, R10, R12.reuse, R5.reuse ;  /* 0x0000000c0a0e7219 */ /* 0x182fe40000001205 */
[----:B------:R-:W-:-:S05]  /*0c90*/  SHF.R.U32.HI R5, RZ, R12, R5 ;  /* 0x0000000cff057219 */ /* 0x000fca0000011605 */
[----:B------:R-:W1:Y:S01]  /*0ca0*/  LDC R15, c[0x0][0x648] ;  /* 0x00019200ff0f7b82 */ /* 0x000e620000000800 */
[-CC-:B--2---:R-:W-:Y:S02]  /*0cb0*/  SHF.R.U64 R27, R14, R20.reuse, R5.reuse ;  /* 0x000000140e1b7219 */ /* 0x184fe40000001205 */
[----:B------:R-:W-:-:S05]  /*0cc0*/  SHF.R.U32.HI R5, RZ, R20, R5 ;  /* 0x00000014ff057219 */ /* 0x000fca0000011605 */
[----:B------:R-:W2:Y:S01]  /*0cd0*/  LDC R21, c[0x0][0x638] ;  /* 0x00018e00ff157b82 */ /* 0x000ea20000000800 */
[-CC-:B---3--:R-:W-:Y:S02]  /*0ce0*/  SHF.R.U64 R20, R27, R28.reuse, R5.reuse ;  /* 0x0000001c1b147219 */ /* 0x188fe40000001205 */
[-C--:B------:R-:W-:Y:S02]  /*0cf0*/  SHF.L.U32 R3, R3, R28.reuse, RZ ;  /* 0x0000001c03037219 */ /* 0x080fe400000006ff */
[----:B------:R-:W-:Y:S01]  /*0d00*/  SHF.R.U32.HI R5, RZ, R28, R5 ;  /* 0x0000001cff057219 */ /* 0x000fe20000011605 */
[----:B------:R-:W-:Y:S01]  /*0d10*/  IMAD.MOV.U32 R4, RZ, RZ, R20 ;  /* 0x000000ffff047224 */ /* 0x000fe200078e0014 */
[----:B------:R-:W-:Y:S01]  /*0d20*/  LOP3.LUT R12, RZ, R3, RZ, 0x33, !PT ;  /* 0x00000003ff0c7212 */ /* 0x000fe200078e33ff */
[----:B------:R-:W3:Y:S01]  /*0d30*/  LDC R25, c[0x0][0x610] ;  /* 0x00018400ff197b82 */ /* 0x000ee20000000800 */
[----:B------:R-:W-:Y:S05]  /*0d40*/  @!P0 BRA `(.L_x_10) ;  /* 0x0000000000288947 */ /* 0x000fea0003800000 */
[----:B------:R-:W4:Y:S02]  /*0d50*/  LDC R3, c[0x0][0x64c] ;  /* 0x00019300ff037b82 */ /* 0x000f240000000800 */
[----:B----4-:R-:W-:-:S05]  /*0d60*/  IADD3 R3, P0, R20, R3, RZ ;  /* 0x0000000314037210 */ /* 0x010fca0007f1e0ff */
        /* <DEDUP_REMOVED lines=8> */
.L_x_10:
[----:B-1----:R-:W-:Y:S01]  /*0df0*/  SHF.R.U64 R4, R4, R15, R5 ;  /* 0x0000000f04047219 */ /* 0x002fe20000001205 */
[----:B0-----:R-:W-:Y:S01]  /*0e00*/  VIADD R5, R24, 0xffffffff ;  /* 0xffffffff18057836 */ /* 0x001fe20000000000 */
[----:B------:R-:W-:Y:S02]  /*0e10*/  SHF.L.U32 R3, R23, R28, RZ ;  /* 0x0000001c17037219 */ /* 0x000fe400000006ff */
[----:B------:R-:W-:Y:S01]  /*0e20*/  LOP3.LUT R12, R27, R12, RZ, 0xc0, !PT ;  /* 0x0000000c1b0c7212 */ /* 0x000fe200078ec0ff */
[----:B------:R-:W-:Y:S01]  /*0e30*/  IMAD.MOV R8, RZ, RZ, -R4 ;  /* 0x000000ffff087224 */ /* 0x000fe200078e0a04 */
[----:B------:R-:W-:Y:S02]  /*0e40*/  SEL R6, R6, R29, !P1 ;  /* 0x0000001d06067207 */ /* 0x000fe40004800000 */
[----:B------:R-:W-:Y:S01]  /*0e50*/  LOP3.LUT R5, R14, R5, RZ, 0xc0, !PT ;  /* 0x000000050e057212 */ /* 0x000fe200078ec0ff */
[----:B------:R-:W-:Y:S02]  /*0e60*/  IMAD R9, R3, R4, R12 ;  /* 0x0000000403097224 */ /* 0x000fe400078e020c */
[----:B--2---:R-:W-:-:S02]  /*0e70*/  IMAD R3, R8, R21, R20 ;  /* 0x0000001508037224 */ /* 0x004fc400078e0214 */
[----:B---3--:R-:W-:Y:S02]  /*0e80*/  IMAD R6, R9, R25, R6 ;  /* 0x0000001909067224 */ /* 0x008fe400078e0206 */
[----:B------:R-:W-:Y:S02]  /*0e90*/  IMAD R103, R3, R24, R5 ;  /* 0x0000001803677224 */ /* 0x000fe400078e0205 */
[----:B------:R-:W-:-:S03]  /*0ea0*/  IMAD.MOV.U32 R4, RZ, RZ, 0x1 ;  /* 0x00000001ff047424 */ /* 0x000fc600078e00ff */
[----:B------:R-:W-:Y:S02]  /*0eb0*/  SEL R100, R103, R6, !P1 ;  /* 0x0000000667647207 */ /* 0x000fe40004800000 */
[----:B------:R-:W-:Y:S02]  /*0ec0*/  PRMT R3, R4, 0x7610, R3 ;  /* 0x0000761004037816 */ /* 0x000fe40000000003 */
[----:B------:R-:W-:-:S07]  /*0ed0*/  SEL R103, R6, R103, !P1 ;  /* 0x0000006706677207 */ /* 0x000fce0004800000 */
.L_x_8:
[----:B------:R-:W-:-:S08]  /*0ee0*/  NOP ;  /* 0x0000000000007918 */ /* 0x000fd00000000000 */
[----:B------:R-:W0:Y:S02]  /*0ef0*/  USETMAXREG.TRY_ALLOC.CTAPOOL UP0, 0xe8 ;  /* 0x000000e8000079c8 */ /* 0x000e240008000600 */
[----:B0-----:R-:W-:-:S13]  /*0f00*/  PLOP3.LUT P0, PT, PT, PT, UP0, 0x80, 0x0 ;  /* 0x000000000000781c */ /* 0x001fda0003f0f008 */
[----:B------:R-:W-:Y:S05]  /*0f10*/  @!P0 BRA `(.L_x_8) ;  /* 0xfffffffc00f08947 */ /* 0x000fea000383ffff */
[----:B------:R-:W-:Y:S01]  /*0f20*/  ULDC.64 UR4, c[0x0][0x598] ;  /* 0x0001660000047ab9 */ /* 0x000fe20000000a00 */
[----:B------:R-:W-:Y:S01]  /*0f30*/  ULDC.64 UR36, c[0x0][0x208] ;  /* 0x0000820000247ab9 */ /* 0x000fe20000000a00 */
[----:B------:R-:W-:-:S04]  /*0f40*/  ISETP.NE.U32.AND P0, PT, RZ, UR4, PT ;  /* 0x00000004ff007c0c */ /* 0x000fc8000bf05070 */
[----:B------:R-:W-:-:S13]  /*0f50*/  ISETP.NE.AND.EX P0, PT, RZ, UR5, PT, P0 ;  /* 0x00000005ff007c0c */ /* 0x000fda000bf05300 */
[----:B------:R-:W-:Y:S05]  /*0f60*/  @!P0 BRA `(.L_x_11) ;  /* 0x00000000001c8947 */ /* 0x000fea0003800000 */
[----:B------:R-:W0:Y:S02]  /*0f70*/  LDC.64 R4, c[0x0][0x598] ;  /* 0x00016600ff047b82 */ /* 0x000e240000000a00 */
[----:B0-----:R-:W2:Y:S02]  /*0f80*/  LDG.E.64 R4, desc[UR36][R4.64] ;  /* 0x0000002404047981 */ /* 0x001ea4000c1e1b00 */
[----:B--2---:R-:W-:-:S04]  /*0f90*/  ISETP.NE.U32.AND P0, PT, R4, RZ, PT ;  /* 0x000000ff0400720c */ /* 0x004fc80003f05070 */
[----:B------:R-:W-:-:S13]  /*0fa0*/  ISETP.NE.AND.EX P0, PT, R5, RZ, PT, P0 ;  /* 0x000000ff0500720c */ /* 0x000fda0003f05300 */
[----:B------:R-:W-:Y:S05]  /*0fb0*/  @!P0 BRA `(.L_x_11) ;  /* 0x0000000000088947 */ /* 0x000fea0003800000 */
[----:B------:R0:W5:Y:S01]  /*0fc0*/  LD.E R23, desc[UR36][R4.64] ;  /* 0x0000002404177980 */ /* 0x000162000c101900 */
[----:B------:R-:W-:Y:S05]  /*0fd0*/  BRA `(.L_x_12) ;  /* 0x0000000000247947 */ /* 0x000fea0003800000 */
.L_x_11:
[----:B------:R-:W-:Y:S02]  /*0fe0*/  ULDC.64 UR4, c[0x0][0x588] ;  /* 0x0001620000047ab9 */ /* 0x000fe40000000a00 */
[----:B------:R-:W-:-:S04]  /*0ff0*/  ISETP.NE.U32.AND P0, PT, RZ, UR4, PT ;  /* 0x00000004ff007c0c */ /* 0x000fc8000bf05070 */
[----:B------:R-:W-:-:S13]  /*1000*/  ISETP.NE.AND.EX P0, PT, RZ, UR5, PT, P0 ;  /* 0x00000005ff007c0c */ /* 0x000fda000bf05300 */
[----:B------:R-:W-:Y:S05]  /*1010*/  @!P0 BRA `(.L_x_13) ;  /* 0x00000000000c8947 */ /* 0x000fea0003800000 */
[----:B------:R-:W0:Y:S02]  /*1020*/  LDC.64 R4, c[0x0][0x588] ;  /* 0x00016200ff047b82 */ /* 0x000e240000000a00 */
[----:B0-----:R1:W5:Y:S01]  /*1030*/  LDG.E R23, desc[UR36][R4.64] ;  /* 0x0000002404177981 */ /* 0x001362000c1e1900 */
[----:B------:R-:W-:Y:S05]  /*1040*/  BRA `(.L_x_12) ;  /* 0x0000000000087947 */ /* 0x000fea0003800000 */
.L_x_13:
[----:B------:R-:W-:Y:S02]  /*1050*/  ULDC UR4, c[0x0][0x580] ;  /* 0x0001600000047ab9 */ /* 0x000fe40000000800 */
[----:B------:R-:W-:-:S07]  /*1060*/  IMAD.U32 R23, RZ, RZ, UR4 ;  /* 0x00000004ff177e24 */ /* 0x000fce000f8e00ff */
.L_x_12:
[----:B------:R-:W-:Y:S02]  /*1070*/  ULDC.64 UR4, c[0x0][0x5a0] ;  /* 0x0001680000047ab9 */ /* 0x000fe40000000a00 */
[----:B------:R-:W-:-:S04]  /*1080*/  ISETP.NE.U32.AND P0, PT, RZ, UR4, PT ;  /* 0x00000004ff007c0c */ /* 0x000fc8000bf05070 */
[----:B------:R-:W-:-:S13]  /*1090*/  ISETP.NE.AND.EX P0, PT, RZ, UR5, PT, P0 ;  /* 0x00000005ff007c0c */ /* 0x000fda000bf05300 */
[----:B------:R-:W-:Y:S05]  /*10a0*/  @!P0 BRA `(.L_x_14) ;  /* 0x00000000001c8947 */ /* 0x000fea0003800000 */
[----:B01----:R-:W0:Y:S02]  /*10b0*/  LDC.64 R4, c[0x0][0x5a0] ;  /* 0x00016800ff047b82 */ /* 0x003e240000000a00 */
[----:B0-----:R-:W2:Y:S02]  /*10c0*/  LDG.E.64 R4, desc[UR36][R4.64] ;  /* 0x0000002404047981 */ /* 0x001ea4000c1e1b00 */
[----:B--2---:R-:W-:-:S04]  /*10d0*/  ISETP.NE.U32.AND P0, PT, R4, RZ, PT ;  /* 0x000000ff0400720c */ /* 0x004fc80003f05070 */
[----:B------:R-:W-:-:S13]  /*10e0*/  ISETP.NE.AND.EX P0, PT, R5, RZ, PT, P0 ;  /* 0x000000ff0500720c */ /* 0x000fda0003f05300 */
[----:B------:R-:W-:Y:S05]  /*10f0*/  @!P0 BRA `(.L_x_14) ;  /* 0x0000000000088947 */ /* 0x000fea0003800000 */
[----:B------:R0:W5:Y:S01]  /*1100*/  LD.E R90, desc[UR36][R4.64] ;  /* 0x00000024045a7980 */ /* 0x000162000c101900 */
[----:B------:R-:W-:Y:S05]  /*1110*/  BRA `(.L_x_15) ;  /* 0x0000000000247947 */ /* 0x000fea0003800000 */
.L_x_14:
[----:B------:R-:W-:Y:S02]  /*1120*/  ULDC.64 UR4, c[0x0][0x590] ;  /* 0x0001640000047ab9 */ /* 0x000fe40000000a00 */
[----:B------:R-:W-:-:S04]  /*1130*/  ISETP.NE.U32.AND P0, PT, RZ, UR4, PT ;  /* 0x00000004ff007c0c */ /* 0x000fc8000bf05070 */
[----:B------:R-:W-:-:S13]  /*1140*/  ISETP.NE.AND.EX P0, PT, RZ, UR5, PT, P0 ;  /* 0x00000005ff007c0c */ /* 0x000fda000bf05300 */
[----:B------:R-:W-:Y:S05]  /*1150*/  @!P0 BRA `(.L_x_16) ;  /* 0x00000000000c8947 */ /* 0x000fea0003800000 */
[----:B------:R-:W2:Y:S02]  /*1160*/  LDC.64 R90, c[0x0][0x590] ;  /* 0x00016400ff5a7b82 */ /* 0x000ea40000000a00 */
[----:B--2---:R2:W5:Y:S01]  /*1170*/  LDG.E R90, desc[UR36][R90.64] ;  /* 0x000000245a5a7981 */ /* 0x004562000c1e1900 */
[----:B------:R-:W-:Y:S05]  /*1180*/  BRA `(.L_x_15) ;  /* 0x0000000000087947 */ /* 0x000fea0003800000 */
.L_x_16:
[----:B------:R-:W-:Y:S02]  /*1190*/  ULDC UR4, c[0x0][0x584] ;  /* 0x0001610000047ab9 */ /* 0x000fe40000000800 */
[----:B------:R-:W-:-:S07]  /*11a0*/  IMAD.U32 R90, RZ, RZ, UR4 ;  /* 0x00000004ff5a7e24 */ /* 0x000fce000f8e00ff */
.L_x_15:
[----:B------:R-:W-:-:S13]  /*11b0*/  LOP3.LUT P0, RZ, R3, 0xff, RZ, 0xc0, !PT ;  /* 0x000000ff03ff7812 */ /* 0x000fda000780c0ff */
[----:B------:R-:W-:Y:S05]  /*11c0*/  @!P0 EXIT ;  /* 0x000000000000894d */ /* 0x000fea0003800000 */
[----:B------:R-:W3:Y:S01]  /*11d0*/  LDC R93, c[0x0][0x658] ;  /* 0x00019600ff5d7b82 */ /* 0x000ee20000000800 */
[----:B------:R-:W-:Y:S01]  /*11e0*/  LOP3.LUT R7, R7, 0x1, RZ, 0xc0, !PT ;  /* 0x0000000107077812 */ /* 0x000fe200078ec0ff */
[----:B------:R-:W-:Y:S01]  /*11f0*/  ULDC.64 UR6, c[0x0][0x288] ;  /* 0x0000a20000067ab9 */ /* 0x000fe20000000a00 */
[----:B------:R-:W-:Y:S01]  /*1200*/  SHF.R.U32.HI R3, RZ, 0x2, R95 ;  /* 0x00000002ff037819 */ /* 0x000fe2000001165f */
[----:B------:R-:W-:Y:S01]  /*1210*/  UIADD3 UR4, UR7, 0x3f, URZ ;  /* 0x0000003f07047890 */ /* 0x000fe2000fffe03f */
[----:B------:R-:W-:Y:S01]  /*1220*/  SHF.R.U32.HI R0, RZ, 0x1, R0 ;  /* 0x00000001ff007819 */ /* 0x000fe20000011600 */
[----:B------:R-:W-:Y:S01]  /*1230*/  IMAD.SHL.U32 R88, R7, 0x40, RZ ;  /* 0x0000004007587824 */ /* 0x000fe200078e00ff */
[----:B------:R-:W-:Y:S01]  /*1240*/  LOP3.LUT R3, R3, 0x7, RZ, 0xc0, !PT ;  /* 0x0000000703037812 */ /* 0x000fe200078ec0ff */
[----:B------:R-:W4:Y:S01]  /*1250*/  LDC.64 R8, c[0x0][0x5c8] ;  /* 0x00017200ff087b82 */ /* 0x000f220000000a00 */
[----:B------:R-:W-:Y:S01]  /*1260*/  USHF.R.S32.HI UR5, URZ, 0x1f, UR4 ;  /* 0x0000001f3f057899 */ /* 0x000fe20008011404 */
[----:B------:R-:W-:Y:S01]  /*1270*/  LOP3.LUT R0, R0, 0x30, RZ, 0xc0, !PT ;  /* 0x0000003000007812 */ /* 0x000fe200078ec0ff */
[----:B------:R-:W-:Y:S01]  /*1280*/  IMAD.MOV.U32 R6, RZ, RZ, 0x1 ;  /* 0x00000001ff067424 */ /* 0x000fe200078e00ff */
[--C-:B------:R-:W-:Y:S01]  /*1290*/  LOP3.LUT R88, R88, 0x40, R3.reuse, 0xe2, !PT ;  /* 0x0000004058587812 */ /* 0x100fe200078ee203 */
[----:B------:R-:W-:Y:S01]  /*12a0*/  ULEA.HI UR5, UR5, UR4, URZ, 0x6 ;  /* 0x0000000405057291 */ /* 0x000fe2000f8f303f */
[-C--:B01----:R-:W-:Y:S01]  /*12b0*/  IADD3 R4, RZ, -R0.reuse, -R3 ;  /* 0x80000000ff047210 */ /* 0x083fe20007ffe803 */
[----:B------:R-:W-:Y:S01]  /*12c0*/  IMAD.U32 R5, RZ, RZ, UR6 ;  /* 0x00000006ff057e24 */ /* 0x000fe2000f8e00ff */
[----:B------:R-:W0:Y:S01]  /*12d0*/  LDC R97, c[0x0][0x600] ;  /* 0x00018000ff617b82 */ /* 0x000e220000000800 */
[----:B------:R-:W-:Y:S01]  /*12e0*/  LOP3.LUT R88, R88, R0, RZ, 0xfc, !PT ;  /* 0x0000000058587212 */ /* 0x000fe200078efcff */
[----:B------:R-:W-:Y:S01]  /*12f0*/  IMAD.MOV.U32 R0, RZ, RZ, -0x1 ;  /* 0xffffffffff007424 */ /* 0x000fe200078e00ff */
[----:B------:R-:W-:Y:S01]  /*1300*/  USHF.R.S32.HI UR43, URZ, 0x6, UR5 ;  /* 0x000000063f2b7899 */ /* 0x000fe20008011405 */
[----:B------:R-:W-:Y:S01]  /*1310*/  LOP3.LUT R94, R95, 0x3, RZ, 0xc0, !PT ;  /* 0x000000035f5e7812 */ /* 0x000fe200078ec0ff */
[----:B------:R-:W-:Y:S01]  /*1320*/  IMAD R4, R7, -0x40, R4 ;  /* 0xffffffc007047824 */ /* 0x000fe200078e0204 */
[C---:B------:R-:W-:Y:S01]  /*1330*/  LOP3.LUT R96, R95.reuse, 0x80, RZ, 0xc0, !PT ;  /* 0x000000805f607812 */ /* 0x040fe200078ec0ff */
[----:B------:R-:W-:Y:S01]  /*1340*/  UISETP.LT.AND UP0, UPT, UR43, 0x1, UPT ;  /* 0x000000012b00788c */ /* 0x000fe2000bf01270 */
[-C--:B---3--:R-:W-:Y:S01]  /*1350*/  SHF.L.U32 R0, R0, R93.reuse, RZ ;  /* 0x0000005d00007219 */ /* 0x088fe200000006ff */
[----:B------:R-:W-:Y:S01]  /*1360*/  ULDC UR4, c[0x0][0x284] ;  /* 0x0000a10000047ab9 */ /* 0x000fe20000000800 */
[----:B------:R-:W-:Y:S01]  /*1370*/  IMAD R94, R94, -0x2, R5 ;  /* 0xfffffffe5e5e7824 */ /* 0x000fe200078e0205 */
[----:B------:R-:W-:Y:S01]  /*1380*/  USEL UR44, UR43, 0x1, UP0 ;  /* 0x000000012b2c7887 */ /* 0x000fe20008000000 */
[----:B------:R-:W-:Y:S01]  /*1390*/  SHF.L.U32 R93, R6, R93, RZ ;  /* 0x0000005d065d7219 */ /* 0x000fe200000006ff */
[----:B------:R-:W-:Y:S01]  /*13a0*/  IMAD.SHL.U32 R95, R95, 0x2, RZ ;  /* 0x000000025f5f7824 */ /* 0x000fe200078e00ff */
[----:B------:R-:W-:Y:S01]  /*13b0*/  LOP3.LUT R102, R18, 0x1, RZ, 0xfc, !PT ;  /* 0x0000000112667812 */ /* 0x000fe200078efcff */
[----:B------:R-:W-:Y:S01]  /*13c0*/  VIADD R99, R4, UR4 ;  /* 0x0000000404637c36 */ /* 0x000fe20008000000 */
[C---:B----4-:R-:W-:Y:S01]  /*13d0*/  SHF.L.U64.HI R92, R8.reuse, 0x3, R9 ;  /* 0x00000003085c7819 */ /* 0x050fe20000010209 */
[----:B--2---:R-:W-:Y:S01]  /*13e0*/  IMAD.SHL.U32 R91, R8, 0x8, RZ ;  /* 0x00000008085b7824 */ /* 0x004fe200078e00ff */
[----:B------:R-:W-:Y:S01]  /*13f0*/  SHF.R.U32.HI R96, RZ, 0x7, R96 ;  /* 0x00000007ff607819 */ /* 0x000fe20000011660 */
[----:B------:R-:W-:Y:S01]  /*1400*/  IMAD.MOV.U32 R89, RZ, RZ, RZ ;  /* 0x000000ffff597224 */ /* 0x000fe200078e00ff */
[----:B------:R-:W-:Y:S01]  /*1410*/  LOP3.LUT R98, RZ, R0, RZ, 0x33, !PT ;  /* 0x00000000ff627212 */ /* 0x000fe200078e33ff */
[----:B------:R-:W-:Y:S01]  /*1420*/  UIADD3 UR44, UR43, -UR44, URZ ;  /* 0x8000002c2b2c7290 */ /* 0x000fe2000fffe03f */
[----:B------:R-:W-:Y:S01]  /*1430*/  UMOV UR40, URZ ;  /* 0x0000003f00287c82 */ /* 0x000fe20008000000 */
[----:B0-----:R-:W-:Y:S01]  /*1440*/  VIADD R97, R97, 0xffffffff ;  /* 0xffffffff61617836 */ /* 0x001fe20000000000 */
[----:B------:R-:W-:-:S09]  /*1450*/  UMOV UR42, URZ ;  /* 0x0000003f002a7c82 */ /* 0x000fd20008000000 */
.L_x_162:
[----:B0-----:R-:W0:Y:S01]  /*1460*/  SHFL.IDX PT, R0, R96, RZ, 0x1f ;  /* 0x00001fff60007589 */ /* 0x001e2200000e0000 */
[----:B-1----:R-:W1:Y:S01]  /*1470*/  S2UR UR7, SR_CgaCtaId ;  /* 0x00000000000779c3 */ /* 0x002e620000008800 */
[----:B------:R-:W-:Y:S01]  /*1480*/  UMOV UR6, 0x400 ;  /* 0x0000040000067882 */ /* 0x000fe20000000000 */
[----:B0-----:R-:W-:Y:S01]  /*1490*/  R2UR UR4, R0 ;  /* 0x00000000000472ca */ /* 0x001fe200000e0000 */
[----:B-1----:R-:W-:-:S12]  /*14a0*/  ULEA UR6, UR7, UR6, 0x18 ;  /* 0x0000000607067291 */ /* 0x002fd8000f8ec03f */
[----:B------:R-:W-:-:S04]  /*14b0*/  ULEA.HI UR5, UR4, UR4, URZ, 0x1 ;  /* 0x0000000404057291 */ /* 0x000fc8000f8f083f */
[----:B------:R-:W-:-:S04]  /*14c0*/  ULOP3.LUT UR5, UR5, 0x7fffe, URZ, 0xc0, !UPT ;  /* 0x0007fffe05057892 */ /* 0x000fc8000f8ec03f */
[----:B------:R-:W-:-:S03]  /*14d0*/  UIADD3 UR5, UR4, -UR5, URZ ;  /* 0x8000000504057290 */ /* 0x000fc6000fffe03f */
[----:B------:R-:W-:Y:S01]  /*14e0*/  ULDC UR4, c[0x0][0x28c] ;  /* 0x0000a30000047ab9 */ /* 0x000fe20000000800 */
[----:B------:R-:W-:Y:S01]  /*14f0*/  ULEA UR5, UR5, UR6, 0xd ;  /* 0x0000000605057291 */ /* 0x000fe2000f8e683f */
[----:B------:R-:W-:-:S03]  /*1500*/  ISETP.LT.AND P0, PT, RZ, UR4, PT ;  /* 0x00000004ff007c0c */ /* 0x000fc6000bf01270 */
[----:B------:R-:W-:-:S04]  /*1510*/  UIADD3 UR5, UR5, 0x100, URZ ;  /* 0x0000010005057890 */ /* 0x000fc8000fffe03f */
[----:B------:R-:W-:-:S04]  /*1520*/  USHF.R.U32.HI UR5, URZ, 0x4, UR5 ;  /* 0x000000043f057899 */ /* 0x000fc80008011605 */
[----:B------:R-:W-:-:S04]  /*1530*/  ULOP3.LUT UR5, UR5, 0x3fff, URZ, 0xc0, !UPT ;  /* 0x00003fff05057892 */ /* 0x000fc8000f8ec03f */
[----:B------:R-:W-:Y:S01]  /*1540*/  ULOP3.LUT UR45, UR5, 0x10000, URZ, 0xfc, !UPT ;  /* 0x00010000052d7892 */ /* 0x000fe2000f8efc3f */
[----:B--234-:R-:W-:Y:S11]  /*1550*/  @P0 BRA `(.L_x_17) ;  /* 0x0000000000400947 */ /* 0x01cff60003800000 */
[----:B------:R-:W-:Y:S01]  /*1560*/  MOV R0, 0x0 ;  /* 0x0000000000007802 */ /* 0x000fe20000000f00 */
[----:B------:R-:W-:Y:S01]  /*1570*/  ULDC.64 UR4, c[0x4][0x68] ;  /* 0x01001a0000047ab9 */ /* 0x000fe20000000a00 */
[----:B------:R-:W-:Y:S01]  /*1580*/  ULDC.64 UR6, c[0x4][0x8] ;  /* 0x0100020000067ab9 */ /* 0x000fe20000000a00 */
[----:B------:R-:W-:Y:S01]  /*1590*/  IMAD.U32 R4, RZ, RZ, UR4 ;  /* 0x00000004ff047e24 */ /* 0x000fe2000f8e00ff */
[----:B------:R0:W1:Y:S01]  /*15a0*/  LDC.64 R14, c[0x4][R0] ;  /* 0x01000000000e7b82 */ /* 0x0000620000000a00 */
[----:B------:R-:W-:Y:S01]  /*15b0*/  IMAD.U32 R5, RZ, RZ, UR5 ;  /* 0x00000005ff057e24 */ /* 0x000fe2000f8e00ff */
[----:B------:R-:W-:Y:S01]  /*15c0*/  ULDC.64 UR4, c[0x4][0x70] ;  /* 0x01001c0000047ab9 */ /* 0x000fe20000000a00 */
[----:B------:R-:W-:Y:S02]  /*15d0*/  IMAD.U32 R10, RZ, RZ, UR6 ;  /* 0x00000006ff0a7e24 */ /* 0x000fe4000f8e00ff */
[----:B------:R-:W-:Y:S02]  /*15e0*/  IMAD.U32 R6, RZ, RZ, UR4 ;  /* 0x00000004ff067e24 */ /* 0x000fe4000f8e00ff */
[----:B------:R-:W-:-:S02]  /*15f0*/  IMAD.U32 R7, RZ, RZ, UR5 ;  /* 0x00000005ff077e24 */ /* 0x000fc4000f8e00ff */
[----:B------:R-:W-:Y:S02]  /*1600*/  IMAD.U32 R11, RZ, RZ, UR7 ;  /* 0x00000007ff0b7e24 */ /* 0x000fe4000f8e00ff */
[----:B------:R-:W-:Y:S02]  /*1610*/  IMAD.MOV.U32 R8, RZ, RZ, 0x1e1 ;  /* 0x000001e1ff087424 */ /* 0x000fe400078e00ff */
[----:B------:R-:W-:Y:S02]  /*1620*/  IMAD.MOV.U32 R12, RZ, RZ, 0x1 ;  /* 0x00000001ff0c7424 */ /* 0x000fe400078e00ff */
[----:B0-----:R-:W-:-:S07]  /*1630*/  IMAD.MOV.U32 R13, RZ, RZ, RZ ;  /* 0x000000ffff0d7224 */ /* 0x001fce00078e00ff */
[----:B------:R-:W-:-:S07]  /*1640*/  LEPC R20, `(.L_x_17) ;  /* 0x000000001014794e */ /* 0x000fce0000000000 */
[----:B-1---5:R-:W-:Y:S05]  /*1650*/  CALL.ABS.NOINC R14 ;  /* 0x000000000e007343 */ /* 0x022fea0003c00000 */
.L_x_17:
[----:B------:R-:W-:-:S13]  /*1660*/  ISETP.NE.AND P0, PT, R102, 0x3, PT ;  /* 0x000000036600780c */ /* 0x000fda0003f05270 */
[----:B------:R-:W-:Y:S05]  /*1670*/  @!P0 BRA `(.L_x_18) ;  /* 0x0000000000048947 */ /* 0x000fea0003800000 */
[----:B------:R-:W-:Y:S01]  /*1680*/  BPT.TRAP 0x1 ;  /* 0x000000040000795c */ /* 0x000fe20000300000 */
.L_x_18:
[----:B------:R-:W0:Y:S01]  /*1690*/  S2UR UR5, SR_CgaCtaId ;  /* 0x00000000000579c3 */ /* 0x000e220000008800 */
[----:B------:R-:W-:Y:S01]  /*16a0*/  UMOV UR4, 0x400 ;  /* 0x0000040000047882 */ /* 0x000fe20000000000 */
[----:B------:R-:W-:Y:S02]  /*16b0*/  IMAD.U32 R0, RZ, RZ, UR40 ;  /* 0x00000028ff007e24 */ /* 0x000fe4000f8e00ff */
[----:B------:R-:W-:-:S03]  /*16c0*/  IMAD.U32 R3, RZ, RZ, UR42 ;  /* 0x0000002aff037e24 */ /* 0x000fc6000f8e00ff */
[----:B------:R-:W-:Y:S01]  /*16d0*/  SHF.L.U32 R0, R0, 0x1f, RZ ;  /* 0x0000001f00007819 */ /* 0x000fe200000006ff */
[----:B0-----:R-:W-:-:S06]  /*16e0*/  ULEA UR4, UR5, UR4, 0x18 ;  /* 0x0000000405047291 */ /* 0x001fcc000f8ec03f */
[----:B------:R-:W-:-:S04]  /*16f0*/  IMAD.U32 R6, RZ, RZ, UR4 ;  /* 0x00000004ff067e24 */ /* 0x000fc8000f8e00ff */
[----:B------:R-:W-:-:S04]  /*1700*/  IMAD R3, R3, 0x8, R6 ;  /* 0x0000000803037824 */ /* 0x000fc800078e0206 */
[----:B------:R0:W1:Y:S01]  /*1710*/  SYNCS.PHASECHK.TRANS64.TRYWAIT P1, [R3+URZ], R0 ;  /* 0x00000000030075a7 */ /* 0x000062000802017f */
[----:B------:R-:W-:Y:S05]  /*1720*/  @!P0 BRA `(.L_x_19) ;  /* 0x0000000000048947 */ /* 0x000fea0003800000 */
[----:B------:R-:W-:Y:S01]  /*1730*/  BPT.TRAP 0x1 ;  /* 0x000000040000795c */ /* 0x000fe20000300000 */
.L_x_19:
[----:B------:R-:W-:-:S05]  /*1740*/  IMAD.U32 R4, RZ, RZ, UR44 ;  /* 0x0000002cff047e24 */ /* 0x000fca000f8e00ff */
[----:B------:R-:W-:Y:S01]  /*1750*/  ISETP.GE.AND P2, PT, R4, 0x1, PT ;  /* 0x000000010400780c */ /* 0x000fe20003f46270 */
[----:B-1----:R-:W-:-:S12]  /*1760*/  @P1 BRA `(.L_x_20) ;  /* 0x0000000000081947 */ /* 0x002fd80003800000 */
[----:B------:R-:W1:Y:S02]  /*1770*/  SYNCS.PHASECHK.TRANS64.TRYWAIT P1, [R3+URZ], R0 ;  /* 0x00000000030075a7 */ /* 0x000e64000802017f */
[----:B-1----:R-:W-:Y:S05]  /*1780*/  @!P1 BRA `(.L_x_21) ;  /* 0x0000005c00509947 */ /* 0x002fea0003800000 */
.L_x_20:
[----:B------:R-:W-:Y:S05]  /*1790*/  WARPSYNC.ALL ;  /* 0x0000000000007948 */ /* 0x000fea0003800000 */
[----:B------:R-:W-:Y:S01]  /*17a0*/  R2UR UR4, R6 ;  /* 0x00000000060472ca */ /* 0x000fe200000e0000 */
[----:B------:R-:W-:Y:S01]  /*17b0*/  ULEA UR5, UR42, UR45, 0xb ;  /* 0x0000002d2a057291 */ /* 0x000fe2000f8e583f */
[----:B------:R-:W-:Y:S01]  /*17c0*/  WARPGROUP.ARRIVE ;  /* 0x00000000000079c5 */ /* 0x000fe20000000000 */
[----:B------:R-:W-:Y:S01]  /*17d0*/  UMOV UR9, 0x40000040 ;  /* 0x4000004000097882 */ /* 0x000fe20000000000 */
[----:B------:R-:W-:-:S04]  /*17e0*/  UMOV UR11, 0x40000040 ;  /* 0x40000040000b7882 */ /* 0x000fc80000000000 */
[----:B------:R-:W-:-:S05]  /*17f0*/  UMOV UR8, UR5 ;  /* 0x0000000500087c82 */ /* 0x000fca0008000000 */
[----:B------:R-:W-:-:S04]  /*1800*/  UIADD3 UR4, UR4, 0x18100, URZ ;  /* 0x0001810004047890 */ /* 0x000fc8000fffe03f */
[----:B------:R-:W-:-:S04]  /*1810*/  USHF.R.U32.HI UR4, URZ, 0x4, UR4 ;  /* 0x000000043f047899 */ /* 0x000fc80008011604 */
[----:B------:R-:W-:-:S04]  /*1820*/  ULOP3.LUT UR4, UR4, 0x3fff, URZ, 0xc0, !UPT ;  /* 0x00003fff04047892 */ /* 0x000fc8000f8ec03f */
[----:B------:R-:W-:-:S04]  /*1830*/  ULOP3.LUT UR4, UR4, 0x10000, URZ, 0xfc, !UPT ;  /* 0x0001000004047892 */ /* 0x000fc8000f8efc3f */
[----:B------:R-:W-:-:S07]  /*1840*/  ULEA UR6, UR42, UR4, 0xb ;  /* 0x000000042a067291 */ /* 0x000fce000f8e583f */
[----:B------:R-:W-:Y:S02]  /*1850*/  UMOV UR10, UR6 ;  /* 0x00000006000a7c82 */ /* 0x000fe40008000000 */
[----:B------:R-:W-:Y:S01]  /*1860*/  HGMMA.64x128x8.F32.TF32 R24, gdesc[UR8], RZ, !UPT, gsb0 ;  /* 0x05e00000081879f0 */ /* 0x000fe2000c0028ff */
[----:B------:R-:W-:Y:S02]  /*1870*/  UIADD3 UR8, UR5, 0x2, URZ ;  /* 0x0000000205087890 */ /* 0x000fe4000fffe03f */
[----:B------:R-:W-:Y:S01]  /*1880*/  UIADD3 UR10, UR6, 0x2, URZ ;  /* 0x00000002060a7890 */ /* 0x000fe2000fffe03f */
[----:B------:R-:W-:Y:S01]  /*1890*/  UMOV UR9, 0x40000040 ;  /* 0x4000004000097882 */ /* 0x000fe20000000000 */
[----:B------:R-:W-:Y:S01]  /*18a0*/  UMOV UR11, 0x40000040 ;  /* 0x40000040000b7882 */ /* 0x000fe20000000000 */
[----:B------:R-:W-:Y:S02]  /*18b0*/  WARPGROUP.DEPBAR.LE gsb0, 0x0 ;  /* 0x00008000000079c5 */ /* 0x000fe40000010000 */
[----:B------:R-:W-:-:S06]  /*18c0*/  WARPGROUP.ARRIVE ;  /* 0x00000000000079c5 */ /* 0x000fcc0000000000 */
[----:B------:R-:W-:Y:S01]  /*18d0*/  HGMMA.64x128x8.F32.TF32 R24, gdesc[UR8], R24, gsb0 ;  /* 0x05e00000081879f0 */ /* 0x000fe20008002818 */
        /* <DEDUP_REMOVED lines=41> */
[----:B------:R-:W-:Y:S03]  /*1b70*/  HGMMA.64x128x8.F32.TF32 R24, gdesc[UR8], R24, gsb0 ;  /* 0x05e00000081879f0 */ /* 0x000fe60008002818 */
[----:B------:R-:W-:Y:S02]  /*1b80*/  WARPGROUP.DEPBAR.LE gsb0, 0x0 ;  /* 0x00008000000079c5 */ /* 0x000fe40000010000 */
[----:B------:R-:W-:Y:S05]  /*1b90*/  @!P2 BRA `(.L_x_22) ;  /* 0x000000040098a947 */ /* 0x000fea0003800000 */
[----:B------:R-:W-:Y:S01]  /*1ba0*/  UIADD3 UR5, UR42, 0x1, URZ ;  /* 0x000000012a057890 */ /* 0x000fe2000fffe03f */
[----:B01----:R-:W-:Y:S02]  /*1bb0*/  IMAD.U32 R0, RZ, RZ, UR44 ;  /* 0x0000002cff007e24 */ /* 0x003fe4000f8e00ff */
[----:B------:R-:W-:Y:S01]  /*1bc0*/  IMAD.U32 R3, RZ, RZ, UR42 ;  /* 0x0000002aff037e24 */ /* 0x000fe2000f8e00ff */
[----:B------:R-:W-:-:S04]  /*1bd0*/  UISETP.NE.AND UP0, UPT, UR5, 0x3, UPT ;  /* 0x000000030500788c */ /* 0x000fc8000bf05270 */
[----:B------:R-:W-:Y:S02]  /*1be0*/  USEL UR6, URZ, 0x1, UP0 ;  /* 0x000000013f067887 */ /* 0x000fe40008000000 */
[----:B------:R-:W-:Y:S02]  /*1bf0*/  USEL UR5, UR5, URZ, UP0 ;  /* 0x0000003f05057287 */ /* 0x000fe40008000000 */
[----:B------:R-:W-:-:S06]  /*1c00*/  ULOP3.LUT UR6, UR40, UR6, URZ, 0x3c, !UPT ;  /* 0x0000000628067292 */ /* 0x000fcc000f8e3c3f */
[----:B------:R-:W-:-:S07]  /*1c10*/  IMAD.U32 R7, RZ, RZ, UR6 ;  /* 0x00000006ff077e24 */ /* 0x000fce000f8e00ff */
.L_x_29:
[----:B------:R-:W-:Y:S05]  /*1c20*/  @!P0 BRA `(.L_x_23) ;  /* 0x0000000000048947 */ /* 0x000fea0003800000 */
[----:B------:R-:W-:Y:S01]  /*1c30*/  BPT.TRAP 0x1 ;  /* 0x000000040000795c */ /* 0x000fe20000300000 */
.L_x_23:
[----:B------:R-:W0:Y:S01]  /*1c40*/  S2UR UR7, SR_CgaCtaId ;  /* 0x00000000000779c3 */ /* 0x000e220000008800 */
[----:B------:R-:W-:Y:S01]  /*1c50*/  UMOV UR6, 0x400 ;  /* 0x0000040000067882 */ /* 0x000fe20000000000 */
[----:B------:R-:W-:Y:S01]  /*1c60*/  IMAD.U32 R5, RZ, RZ, UR5 ;  /* 0x00000005ff057e24 */ /* 0x000fe2000f8e00ff */
[----:B------:R-:W-:Y:S01]  /*1c70*/  SHF.L.U32 R4, R7, 0x1f, RZ ;  /* 0x0000001f07047819 */ /* 0x000fe200000006ff */
[----:B0-----:R-:W-:-:S06]  /*1c80*/  ULEA UR6, UR7, UR6, 0x18 ;  /* 0x0000000607067291 */ /* 0x001fcc000f8ec03f */
[----:B------:R-:W-:-:S04]  /*1c90*/  IMAD.U32 R6, RZ, RZ, UR6 ;  /* 0x00000006ff067e24 */ /* 0x000fc8000f8e00ff */
[----:B------:R-:W-:-:S04]  /*1ca0*/  IMAD R5, R5, 0x8, R6 ;  /* 0x0000000805057824 */ /* 0x000fc800078e0206 */
[----:B------:R0:W1:Y:S01]  /*1cb0*/  SYNCS.PHASECHK.TRANS64.TRYWAIT P1, [R5+URZ], R4 ;  /* 0x00000004050075a7 */ /* 0x000062000802017f */
[----:B------:R-:W-:Y:S05]  /*1cc0*/  @!P0 BRA `(.L_x_24) ;  /* 0x0000000000048947 */ /* 0x000fea0003800000 */
[----:B------:R-:W-:Y:S01]  /*1cd0*/  BPT.TRAP 0x1 ;  /* 0x000000040000795c */ /* 0x000fe20000300000 */
.L_x_24:
[----:B-1----:R-:W-:Y:S05]  /*1ce0*/  @P1 BRA `(.L_x_25) ;  /* 0x0000000000081947 */ /* 0x002fea0003800000 */
[----:B------:R-:W1:Y:S02]  /*1cf0*/  SYNCS.PHASECHK.TRANS64.TRYWAIT P1, [R5+URZ], R4 ;  /* 0x00000004050075a7 */ /* 0x000e64000802017f */
[----:B-1----:R-:W-:Y:S05]  /*1d00*/  @!P1 BRA `(.L_x_26) ;  /* 0x0000005800049947 */ /* 0x002fea0003800000 */
.L_x_25:
[----:B------:R-:W-:Y:S01]  /*1d10*/  ULEA UR6, UR5, UR45, 0xb ;  /* 0x0000002d05067291 */ /* 0x000fe2000f8e583f */
[----:B------:R-:W-:Y:S01]  /*1d20*/  WARPGROUP.ARRIVE ;  /* 0x00000000000079c5 */ /* 0x000fe20000000000 */
[----:B------:R-:W-:Y:S01]  /*1d30*/  ULEA UR7, UR5, UR4, 0xb ;  /* 0x0000000405077291 */ /* 0x000fe2000f8e583f */
[----:B------:R-:W-:Y:S01]  /*1d40*/  UMOV UR9, 0x40000040 ;  /* 0x4000004000097882 */ /* 0x000fe20000000000 */
[----:B------:R-:W-:-:S03]  /*1d50*/  UMOV UR11, 0x40000040 ;  /* 0x40000040000b7882 */ /* 0x000fc60000000000 */
[----:B------:R-:W-:Y:S02]  /*1d60*/  UMOV UR8, UR6 ;  /* 0x0000000600087c82 */ /* 0x000fe40008000000 */
[----:B------:R-:W-:Y:S02]  /*1d70*/  UMOV UR10, UR7 ;  /* 0x00000007000a7c82 */ /* 0x000fe40008000000 */
[----:B------:R-:W-:Y:S01]  /*1d80*/  HGMMA.64x128x8.F32.TF32 R24, gdesc[UR8], R24, gsb0 ;  /* 0x05e00000081879f0 */ /* 0x000fe20008002818 */
[----:B------:R-:W-:Y:S02]  /*1d90*/  UIADD3 UR8, UR6, 0x2, URZ ;  /* 0x0000000206087890 */ /* 0x000fe4000fffe03f */
[----:B------:R-:W-:Y:S01]  /*1da0*/  UIADD3 UR10, UR7, 0x2, URZ ;  /* 0x00000002070a7890 */ /* 0x000fe2000fffe03f */
[----:B------:R-:W-:Y:S01]  /*1db0*/  UMOV UR9, 0x40000040 ;  /* 0x4000004000097882 */ /* 0x000fe20000000000 */
[----:B------:R-:W-:Y:S01]  /*1dc0*/  UMOV UR11, 0x40000040 ;  /* 0x40000040000b7882 */ /* 0x000fe20000000000 */
[----:B------:R-:W-:-:S02]  /*1dd0*/  WARPGROUP.DEPBAR.LE gsb0, 0x0 ;  /* 0x00008000000079c5 */ /* 0x000fc40000010000 */
        /* <DEDUP_REMOVED lines=46> */
[----:B------:R-:W-:Y:S01]  /*20c0*/  BPT.TRAP 0x1 ;  /* 0x000000040000795c */ /* 0x000fe20000300000 */
.L_x_27:
[----:B------:R-:W-:-:S13]  /*20d0*/  ISETP.NE.AND P1, PT, R22, RZ, PT ;  /* 0x000000ff1600720c */ /* 0x000fda0003f25270 */
[----:B01----:R-:W-:-:S04]  /*20e0*/  @P1 IMAD R4, R3, 0x8, R6 ;  /* 0x0000000803041824 */ /* 0x003fc800078e0206 */
[----:B------:R-:W-:-:S05]  /*20f0*/  @P1 VIADD R4, R4, 0x18 ;  /* 0x0000001804041836 */ /* 0x000fca0000000000 */
[----:B------:R-:W-:-:S04]  /*2100*/  @P1 PRMT R4, R19, 0x654, R4 ;  /* 0x0000065413041816 */ /* 0x000fc80000000004 */
[----:B------:R0:W-:Y:S01]  /*2110*/  @P1 SYNCS.ARRIVE.TRANS64.RED.A1T0 RZ, [R4+URZ], RZ ;  /* 0x000000ff04ff19a7 */ /* 0x0001e2000810043f */
[----:B------:R-:W-:-:S13]  /*2120*/  ISETP.GT.U32.AND P1, PT, R18, 0x1, PT ;  /* 0x000000011200780c */ /* 0x000fda0003f24070 */
[----:B0-----:R-:W-:Y:S05]  /*2130*/  @P1 BRA `(.L_x_28) ;  /* 0x0000000000041947 */ /* 0x001fea0003800000 */
[----:B------:R-:W-:Y:S01]  /*2140*/  BPT.TRAP 0x1 ;  /* 0x000000040000795c */ /* 0x000fe20000300000 */
.L_x_28:
[----:B------:R-:W-:Y:S01]  /*2150*/  UIADD3 UR5, UR5, 0x1, URZ ;  /* 0x0000000105057890 */ /* 0x000fe2000fffe03f */
[C---:B------:R-:W-:Y:S01]  /*2160*/  ISETP.GT.AND P2, PT, R0.reuse, 0x1, PT ;  /* 0x000000010000780c */ /* 0x040fe20003f44270 */
[----:B------:R-:W-:Y:S02]  /*2170*/  VIADD R3, R3, 0x1 ;  /* 0x0000000103037836 */ /* 0x000fe40000000000 */
[----:B------:R-:W-:Y:S01]  /*2180*/  UISETP.NE.AND UP0, UPT, UR5, 0x3, UPT ;  /* 0x000000030500788c */ /* 0x000fe2000bf05270 */
[----:B------:R-:W-:Y:S02]  /*2190*/  VIADD R0, R0, 0xffffffff ;  /* 0xffffffff00007836 */ /* 0x000fe40000000000 */
[C---:B------:R-:W-:Y:S01]  /*21a0*/  ISETP.NE.AND P1, PT, R3.reuse, 0x3, PT ;  /* 0x000000030300780c */ /* 0x040fe20003f25270 */
[----:B------:R-:W-:Y:S02]  /*21b0*/  USEL UR6, URZ, 0x1, UP0 ;  /* 0x000000013f067887 */ /* 0x000fe40008000000 */
[----:B------:R-:W-:Y:S01]  /*21c0*/  USEL UR5, UR5, URZ, UP0 ;  /* 0x0000003f05057287 */ /* 0x000fe20008000000 */
[----:B------:R-:W-:-:S03]  /*21d0*/  SEL R3, R3, RZ, P1 ;  /* 0x000000ff03037207 */ /* 0x000fc60000800000 */
[----:B------:R-:W-:Y:S01]  /*21e0*/  LOP3.LUT R7, R7, UR6, RZ, 0x3c, !PT ;  /* 0x0000000607077c12 */ /* 0x000fe2000f8e3cff */
[----:B------:R-:W-:Y:S07]  /*21f0*/  @P2 BRA `(.L_x_29) ;  /* 0xfffffff800882947 */ /* 0x000fee000383ffff */
.L_x_22:
[----:B01----:R-:W0:Y:S02]  /*2200*/  LDC R0, c[0x0][0x28c] ;  /* 0x0000a300ff007b82 */ /* 0x003e240000000800 */
[----:B0-----:R-:W-:-:S13]  /*2210*/  ISETP.GE.AND P1, PT, R0, 0x1, PT ;  /* 0x000000010000780c */ /* 0x001fda0003f26270 */
[----:B------:R-:W-:Y:S05]  /*2220*/  @!P1 BRA `(.L_x_30) ;  /* 0x0000000000449947 */ /* 0x000fea0003800000 */
[----:B------:R-:W-:Y:S05]  /*2230*/  @!P0 BRA `(.L_x_31) ;  /* 0x0000000000048947 */ /* 0x000fea0003800000 */
[----:B------:R-:W-:Y:S01]  /*2240*/  BPT.TRAP 0x1 ;  /* 0x000000040000795c */ /* 0x000fe20000300000 */
.L_x_31:
[----:B------:R-:W-:-:S13]  /*2250*/  ISETP.NE.AND P0, PT, R22, RZ, PT ;  /* 0x000000ff1600720c */ /* 0x000fda0003f05270 */
[----:B------:R-:W-:-:S05]  /*2260*/  VOTEU.ANY UP0, P0 ;  /* 0x00000000003f7886 */ /* 0x000fca0000000100 */
[----:B------:R-:W-:-:S06]  /*2270*/  @UP0 UIADD3 UR4, UR44, UR42, URZ ;  /* 0x0000002a2c040290 */ /* 0x000fcc000fffe03f */
[----:B------:R-:W-:Y:S02]  /*2280*/  IMAD.U32 R4, RZ, RZ, UR4 ;  /* 0x00000004ff047e24 */ /* 0x000fe4000f8e00ff */
[----:B------:R-:W-:Y:S02]  /*2290*/  IMAD.U32 R3, RZ, RZ, UR4 ;  /* 0x00000004ff037e24 */ /* 0x000fe4000f8e00ff */
[----:B------:R-:W-:-:S05]  /*22a0*/  @P0 IMAD.WIDE.U32 R4, R4, -0x55555555, RZ ;  /* 0xaaaaaaab04040825 */ /* 0x000fca00078e00ff */
[----:B------:R-:W-:-:S05]  /*22b0*/  @P0 SHF.R.U32.HI R0, RZ, 0x1, R5 ;  /* 0x00000001ff000819 */ /* 0x000fca0000011605 */
[----:B------:R-:W-:-:S04]  /*22c0*/  @P0 IMAD R0, R0, -0x3, R3 ;  /* 0xfffffffd00000824 */ /* 0x000fc800078e0203 */
[----:B------:R-:W-:-:S04]  /*22d0*/  @P0 IMAD R0, R0, 0x8, R6 ;  /* 0x0000000800000824 */ /* 0x000fc800078e0206 */
[----:B------:R-:W-:-:S05]  /*22e0*/  @P0 VIADD R0, R0, 0x18 ;  /* 0x0000001800000836 */ /* 0x000fca0000000000 */
[----:B------:R-:W-:-:S04]  /*22f0*/  @P0 PRMT R0, R19, 0x654, R0 ;  /* 0x0000065413000816 */ /* 0x000fc80000000000 */
[----:B------:R0:W-:Y:S01]  /*2300*/  @P0 SYNCS.ARRIVE.TRANS64.RED.A1T0 RZ, [R0+URZ], RZ ;  /* 0x000000ff00ff09a7 */ /* 0x0001e2000810043f */
[----:B------:R-:W-:-:S13]  /*2310*/  ISETP.GT.U32.AND P0, PT, R18, 0x1, PT ;  /* 0x000000011200780c */ /* 0x000fda0003f04070 */
[----:B0-----:R-:W-:Y:S05]  /*2320*/  @P0 BRA `(.L_x_30) ;  /* 0x0000000000040947 */ /* 0x001fea0003800000 */
[----:B------:R-:W-:Y:S01]  /*2330*/  BPT.TRAP 0x1 ;  /* 0x000000040000795c */ /* 0x000fe20000300000 */
.L_x_30:
[----:B------:R-:W-:Y:S01]  /*2340*/  IMAD.SHL.U32 R100, R100, 0x80, RZ ;  /* 0x0000008064647824 */ /* 0x000fe200078e00ff */
[----:B------:R-:W-:Y:S01]  /*2350*/  UIADD3 UR42, UR43, UR42, URZ ;  /* 0x0000002a2b2a7290 */ /* 0x000fe2000fffe03f */
[----:B------:R-:W-:Y:S01]  /*2360*/  SHF.R.S32.HI R11, RZ, 0x1f, R101 ;  /* 0x0000001fff0b7819 */ /* 0x000fe20000011465 */
[----:B------:R-:W-:Y:S01]  /*2370*/  UISETP.GE.U32.AND UP1, UPT, UR43, 0x3, UPT ;  /* 0x000000032b00788c */ /* 0x000fe2000bf26070 */
[----:B------:R-:W-:Y:S01]  /*2380*/  IMAD.SHL.U32 R6, R103, 0x80, RZ ;  /* 0x0000008067067824 */ /* 0x000fe200078e00ff */
[----:B------:R-:W-:Y:S01]  /*2390*/  ULDC UR7, c[0x0][0x288] ;  /* 0x0000a20000077ab9 */ /* 0x000fe20000000800 */
[C---:B------:R-:W-:Y:S01]  /*23a0*/  LOP3.LUT R8, R100.reuse, 0x6, R95, 0xf8, !PT ;  /* 0x0000000664087812 */ /* 0x040fe200078ef85f */
[----:B------:R-:W-:Y:S01]  /*23b0*/  UISETP.GT.U32.AND UP0, UPT, UR42, 0x2, UPT ;  /* 0x000000022a00788c */ /* 0x000fe2000bf04070 */
[----:B------:R-:W-:Y:S01]  /*23c0*/  ISETP.GE.AND P0, PT, R100, UR7, PT ;  /* 0x0000000764007c0c */ /* 0x000fe2000bf06270 */
[----:B------:R-:W-:Y:S01]  /*23d0*/  ULDC.64 UR4, c[0x0][0x5d0] ;  /* 0x0001740000047ab9 */ /* 0x000fe20000000a00 */
[--C-:B------:R-:W-:Y:S01]  /*23e0*/  SHF.R.S32.HI R9, RZ, 0x1f, R8.reuse ;  /* 0x0000001fff097819 */ /* 0x100fe20000011408 */
[----:B------:R-:W-:Y:S01]  /*23f0*/  ULDC UR10, c[0x0][0x284] ;  /* 0x0000a100000a7ab9 */ /* 0x000fe20000000800 */
[----:B------:R-:W-:Y:S01]  /*2400*/  IMAD R0, R11, UR4, RZ ;  /* 0x000000040b007c24 */ /* 0x000fe2000f8e02ff */
[----:B------:R-:W-:Y:S01]  /*2410*/  UISETP.LT.U32.AND UP0, UPT, UR43, 0x3, UP0 ;  /* 0x000000032b00788c */ /* 0x000fe20008701070 */
[----:B------:R-:W-:Y:S01]  /*2420*/  ISETP.GE.OR P0, PT, R6, UR10, P0 ;  /* 0x0000000a06007c0c */ /* 0x000fe20008706670 */
[----:B------:R-:W-:Y:S01]  /*2430*/  IMAD.WIDE.U32 R4, R101, UR4, R8 ;  /* 0x0000000465047c25 */ /* 0x000fe2000f8e0008 */
[----:B------:R-:W-:Y:S01]  /*2440*/  ULDC.64 UR8, c[0x0][0x5c8] ;  /* 0x0001720000087ab9 */ /* 0x000fe20000000a00 */
[----:B------:R-:W-:-:S02]  /*2450*/  USEL UR6, URZ, 0x1, !UP0 ;  /* 0x000000013f067887 */ /* 0x000fc4000c000000 */
[----:B------:R-:W-:Y:S01]  /*2460*/  IMAD R3, R101, UR5, R0 ;  /* 0x0000000565037c24 */ /* 0x000fe2000f8e0200 */
[----:B------:R-:W-:Y:S01]  /*2470*/  @UP1 UIMAD.WIDE.U32 UR4, UR42, -0x55555555, URZ ;  /* 0xaaaaaaab2a0418a5 */ /* 0x000fe2000f8e003f */
[----:B------:R-:W-:Y:S01]  /*2480*/  IMAD.WIDE R104, R103, 0x80, R88 ;  /* 0x0000008067687825 */ /* 0x000fe200078e0258 */
[----:B------:R-:W-:Y:S02]  /*2490*/  ULOP3.LUT UR40, UR40, UR6, URZ, 0x3c, !UPT ;  /* 0x0000000628287292 */ /* 0x000fe4000f8e3c3f */
[----:B------:R-:W-:Y:S01]  /*24a0*/  @UP1 USHF.R.U32.HI UR4, URZ, 0x1, UR5 ;  /* 0x000000013f041899 */ /* 0x000fe20008011605 */
[----:B------:R-:W-:Y:S02]  /*24b0*/  IMAD.IADD R5, R5, 0x1, R3 ;  /* 0x0000000105057824 */ /* 0x000fe400078e0203 */
[----:B------:R-:W-:Y:S01]  /*24c0*/  IMAD R3, R105, UR8, RZ ;  /* 0x0000000869037c24 */ /* 0x000fe2000f8e02ff */
[----:B------:R-:W-:Y:S01]  /*24d0*/  @UP1 ULOP3.LUT UR40, UR40, 0x1, UR4, 0x78, !UPT ;  /* 0x0000000128281892 */ /* 0x000fe2000f8e7804 */
[----:B------:R-:W-:-:S04]  /*24e0*/  IMAD.WIDE.U32 R106, R104, UR8, R4 ;  /* 0x00000008686a7c25 */ /* 0x000fc8000f8e0004 */
[----:B------:R-:W-:Y:S02]  /*24f0*/  IMAD R7, R104, UR9, R3 ;  /* 0x0000000968077c24 */ /* 0x000fe4000f8e0203 */
[----:B------:R-:W-:Y:S01]  /*2500*/  IMAD.MOV.U32 R0, RZ, RZ, -0x1 ;  /* 0xffffffffff007424 */ /* 0x000fe200078e00ff */
[----:B------:R-:W-:Y:S06]  /*2510*/  @P0 BRA `(.L_x_32) ;  /* 0x0000003400040947 */ /* 0x000fec0003800000 */
[----:B-----5:R-:W-:Y:S01]  /*2520*/  FSETP.NEU.AND P0, PT, R90, RZ, PT ;  /* 0x000000ff5a00720b */ /* 0x020fe20003f0d000 */
[----:B------:R-:W-:Y:S01]  /*2530*/  IMAD.IADD R4, R94, 0x1, -R100 ;  /* 0x000000015e047824 */ /* 0x000fe200078e0a64 */
[----:B------:R-:W-:Y:S01]  /*2540*/  BSSY B0, `(.L_x_32) ;  /* 0x000033e000007945 */ /* 0x000fe20003800000 */
[----:B------:R-:W-:Y:S02]  /*2550*/  IMAD.IADD R3, R99, 0x1, -R6 ;  /* 0x0000000163037824 */ /* 0x000fe400078e0a06 */
[----:B------:R-:W-:Y:S01]  /*2560*/  IMAD.IADD R115, R107, 0x1, R7 ;  /* 0x000000016b737824 */ /* 0x000fe200078e0207 */
[----:B------:R-:W-:-:S04]  /*2570*/  ISETP.GT.AND P3, PT, R4, RZ, PT ;  /* 0x000000ff0400720c */ /* 0x000fc80003f64270 */
[----:B------:R-:W-:-:S03]  /*2580*/  ISETP.GT.AND P1, PT, R3, RZ, P3 ;  /* 0x000000ff0300720c */ /* 0x000fc60001f24270 */
[----:B------:R-:W-:Y:S10]  /*2590*/  @!P0 BRA `(.L_x_33) ;  /* 0x0000002400208947 */ /* 0x000ff40003800000 */
[----:B------:R-:W0:Y:S01]  /*25a0*/  LDC.64 R108, c[0x0][0x5b8] ;  /* 0x00016e00ff6c7b82 */ /* 0x000e220000000a00 */
[----:B------:R-:W-:-:S07]  /*25b0*/  ULDC.64 UR4, c[0x0][0x5c0] ;  /* 0x0001700000047ab9 */ /* 0x000fce0000000a00 */
[----:B------:R-:W1:Y:S08]  /*25c0*/  LDC.64 R110, c[0x0][0x5b0] ;  /* 0x00016c00ff6e7b82 */ /* 0x000e700000000a00 */
[----:B------:R-:W2:Y:S01]  /*25d0*/  LDC.64 R112, c[0x0][0x5a8] ;  /* 0x00016a00ff707b82 */ /* 0x000ea20000000a00 */
[-C--:B0-----:R-:W-:Y:S02]  /*25e0*/  IMAD R6, R11, R108.reuse, RZ ;  /* 0x0000006c0b067224 */ /* 0x081fe400078e02ff */
[----:B------:R-:W-:-:S04]  /*25f0*/  IMAD.WIDE.U32 R12, R101, R108, R8 ;  /* 0x0000006c650c7225 */ /* 0x000fc800078e0008 */
[----:B------:R-:W-:Y:S02]  /*2600*/  IMAD R103, R101, R109, R6 ;  /* 0x0000006d65677224 */ /* 0x000fe400078e0206 */
[-C--:B-1----:R-:W-:Y:S02]  /*2610*/  IMAD R5, R105, R110.reuse, RZ ;  /* 0x0000006e69057224 */ /* 0x082fe400078e02ff */
[----:B------:R-:W-:Y:S02]  /*2620*/  IMAD.IADD R13, R13, 0x1, R103 ;  /* 0x000000010d0d7824 */ /* 0x000fe400078e0267 */
[C---:B------:R-:W-:Y:S02]  /*2630*/  IMAD R107, R104.reuse, R111, R5 ;  /* 0x0000006f686b7224 */ /* 0x040fe400078e0205 */
[----:B------:R-:W-:-:S04]  /*2640*/  IMAD.WIDE.U32 R6, R104, R110, R12 ;  /* 0x0000006e68067225 */ /* 0x000fc800078e000c */
[----:B------:R-:W-:Y:S01]  /*2650*/  IMAD.IADD R5, R7, 0x1, R107 ;  /* 0x0000000107057824 */ /* 0x000fe200078e026b */
[----:B--2---:R-:W-:-:S04]  /*2660*/  LEA R14, P0, R6, R112, 0x2 ;  /* 0x00000070060e7211 */ /* 0x004fc800078010ff */
[----:B------:R-:W-:-:S05]  /*2670*/  LEA.HI.X R15, R6, R113, R5, 0x2, P0 ;  /* 0x00000071060f7211 */ /* 0x000fca00000f1405 */
[----:B------:R0:W2:Y:S01]  /*2680*/  @P1 LDG.E.LTC128B R5, desc[UR36][R14.64] ;  /* 0x000000240e051981 */ /* 0x0000a2000c1e1920 */
[----:B------:R-:W-:Y:S01]  /*2690*/  IMAD.WIDE.U32 R6, R104, R110, R8 ;  /* 0x0000006e68067225 */ /* 0x000fe200078e0008 */
[C---:B------:R-:W-:Y:S01]  /*26a0*/  SHF.L.U64.HI R11, R110.reuse, 0x3, R111 ;  /* 0x000000036e0b7819 */ /* 0x040fe2000001026f */
[----:B------:R-:W-:Y:S01]  /*26b0*/  BSSY B1, `(.L_x_34) ;  /* 0x0000016000017945 */ /* 0x000fe20003800000 */
[----:B------:R-:W-:Y:S01]  /*26c0*/  ISETP.GT.AND P3, PT, R3, 0x8, P3 ;  /* 0x000000080300780c */ /* 0x000fe20001f64270 */
[----:B------:R-:W-:Y:S02]  /*26d0*/  IMAD.IADD R7, R107, 0x1, R7 ;  /* 0x000000016b077824 */ /* 0x000fe400078e0207 */
[----:B------:R-:W-:Y:S02]  /*26e0*/  IMAD.SHL.U32 R10, R110, 0x8, RZ ;  /* 0x000000086e0a7824 */ /* 0x000fe400078e00ff */
[----:B------:R-:W-:-:S04]  /*26f0*/  IMAD.WIDE.U32 R20, R101, R108, R6 ;  /* 0x0000006c65147225 */ /* 0x000fc800078e0006 */
[----:B------:R-:W-:Y:S01]  /*2700*/  IMAD.WIDE.U32 R104, R104, R110, R10 ;  /* 0x0000006e68687225 */ /* 0x000fe200078e000a */
[----:B------:R-:W-:Y:S02]  /*2710*/  LEA R10, P0, R106, UR4, 0x2 ;  /* 0x000000046a0a7c11 */ /* 0x000fe4000f8010ff */
[----:B------:R-:W-:Y:S01]  /*2720*/  LEA R6, P4, R20, R112, 0x2 ;  /* 0x0000007014067211 */ /* 0x000fe200078810ff */
[----:B0-----:R-:W-:Y:S01]  /*2730*/  IMAD.IADD R14, R103, 0x1, R21 ;  /* 0x00000001670e7824 */ /* 0x001fe200078e0215 */
[----:B------:R-:W-:Y:S01]  /*2740*/  LEA.HI.X R11, R106, UR5, R115, 0x2, P0 ;  /* 0x000000056a0b7c11 */ /* 0x000fe200080f1473 */
[----:B------:R-:W-:Y:S01]  /*2750*/  IMAD.IADD R107, R107, 0x1, R105 ;  /* 0x000000016b6b7824 */ /* 0x000fe200078e0269 */
[----:B------:R-:W-:Y:S02]  /*2760*/  ISETP.GT.AND P0, PT, R4, 0x1, PT ;  /* 0x000000010400780c */ /* 0x000fe40003f04270 */
[----:B------:R-:W-:Y:S01]  /*2770*/  IADD3 R15, P2, R12, R104, RZ ;  /* 0x000000680c0f7210 */ /* 0x000fe20007f5e0ff */
[----:B--2---:R-:W-:-:S04]  /*2780*/  FMUL R7, R5, R90 ;  /* 0x0000005a05077220 */ /* 0x004fc80000400000 */
[----:B------:R-:W-:Y:S01]  /*2790*/  FFMA R21, R24, R23, R7 ;  /* 0x0000001718157223 */ /* 0x000fe20000000007 */
[----:B------:R-:W-:Y:S01]  /*27a0*/  LEA.HI.X R7, R20, R113, R14, 0x2, P4 ;  /* 0x0000007114077211 */ /* 0x000fe200020f140e */
[----:B------:R-:W-:Y:S01]  /*27b0*/  IMAD.X R20, R107, 0x1, R13, P2 ;  /* 0x000000016b147824 */ /* 0x000fe200010e060d */
[----:B------:R-:W-:Y:S02]  /*27c0*/  ISETP.GT.AND P4, PT, R3, RZ, P0 ;  /* 0x000000ff0300720c */ /* 0x000fe40000784270 */
[----:B------:R0:W-:Y:S01]  /*27d0*/  @P1 STG.E desc[UR36][R10.64], R21 ;  /* 0x000000150a001986 */ /* 0x0001e2000c101924 */
[----:B------:R-:W-:-:S10]  /*27e0*/  LEA R14, P1, R15, R112, 0x2 ;  /* 0x000000700f0e7211 */ /* 0x000fd400078210ff */
[----:B------:R-:W-:Y:S05]  /*27f0*/  @!P4 BRA `(.L_x_35) ;  /* 0x000000000004c947 */ /* 0x000fea0003800000 */
[----:B------:R1:W5:Y:S02]  /*2800*/  LDG.E.LTC128B R5, desc[UR36][R6.64+0x4] ;  /* 0x0000042406057981 */ /* 0x000364000c1e1920 */
.L_x_35:
[----:B------:R-:W-:Y:S05]  /*2810*/  BSYNC B1 ;  /* 0x0000000000017941 */ /* 0x000fea0003800000 */
.L_x_34:
[----:B-----5:R-:W-:Y:S01]  /*2820*/  FMUL R12, R5, R90 ;  /* 0x0000005a050c7220 */ /* 0x020fe20000400000 */
[----:B------:R-:W-:-:S03]  /*2830*/  LEA.HI.X R15, R15, R113, R20, 0x2, P1 ;  /* 0x000000710f0f7211 */ /* 0x000fc600008f1414 */
[----:B------:R-:W-:Y:S01]  /*2840*/  FFMA R105, R25, R23, R12 ;  /* 0x0000001719697223 */ /* 0x000fe2000000000c */
[----:B------:R-:W-:-:S04]  /*2850*/  IMAD.MOV.U32 R25, RZ, RZ, R5 ;  /* 0x000000ffff197224 */ /* 0x000fc800078e0005 */
[----:B------:R2:W-:Y:S04]  /*2860*/  @P4 STG.E desc[UR36][R10.64+0x4], R105 ;  /* 0x000004690a004986 */ /* 0x0005e8000c101924 */
[----:B------:R-:W3:Y:S01]  /*2870*/  @P3 LDG.E.LTC128B R25, desc[UR36][R14.64] ;  /* 0x000000240e193981 */ /* 0x000ee2000c1e1920 */
[C---:B------:R-:W-:Y:S01]  /*2880*/  SHF.L.U64.HI R13, R91.reuse, 0x2, R92 ;  /* 0x000000025b0d7819 */ /* 0x040fe2000001025c */
[----:B------:R-:W-:Y:S01]  /*2890*/  BSSY B1, `(.L_x_36) ;  /* 0x0000010000017945 */ /* 0x000fe20003800000 */
[----:B------:R-:W-:Y:S02]  /*28a0*/  LEA R12, P2, R91, R10, 0x2 ;  /* 0x0000000a5b0c7211 */ /* 0x000fe400078410ff */
[----:B------:R-:W-:Y:S02]  /*28b0*/  IADD3 R20, P1, R8, R104, RZ ;  /* 0x0000006808147210 */ /* 0x000fe40007f3e0ff */
[----:B------:R-:W-:Y:S01]  /*28c0*/  ISETP.GT.AND P0, PT, R3, 0x8, P0 ;  /* 0x000000080300780c */ /* 0x000fe20000704270 */
[----:B------:R-:W-:-:S02]  /*28d0*/  IMAD.X R13, R13, 0x1, R11, P2 ;  /* 0x000000010d0d7824 */ /* 0x000fc400010e060b */
[----:B0-----:R-:W-:Y:S01]  /*28e0*/  IMAD.X R21, R9, 0x1, R107, P1 ;  /* 0x0000000109157824 */ /* 0x001fe200008e066b */
[----:B------:R-:W-:Y:S01]  /*28f0*/  ISETP.GT.AND P1, PT, R4, 0x8, PT ;  /* 0x000000080400780c */ /* 0x000fe20003f24270 */
[----:B------:R-:W-:-:S04]  /*2900*/  IMAD.WIDE.U32 R20, R101, R108, R20 ;  /* 0x0000006c65147225 */ /* 0x000fc800078e0014 */
[----:B------:R-:W-:Y:S01]  /*2910*/  IMAD.IADD R9, R103, 0x1, R21 ;  /* 0x0000000167097824 */ /* 0x000fe200078e0215 */
[----:B------:R-:W-:-:S04]  /*2920*/  LEA R8, P4, R20, R112, 0x2 ;  /* 0x0000007014087211 */ /* 0x000fc800078810ff */
[----:B------:R-:W-:Y:S01]  /*2930*/  LEA.HI.X R9, R20, R113, R9, 0x2, P4 ;  /* 0x0000007114097211 */ /* 0x000fe200020f1409 */
[----:B---3--:R-:W-:-:S04]  /*2940*/  FMUL R5, R25, R90 ;  /* 0x0000005a19057220 */ /* 0x008fc80000400000 */
[----:B------:R-:W-:-:S05]  /*2950*/  FFMA R5, R26, R23, R5 ;  /* 0x000000171a057223 */ /* 0x000fca0000000005 */
[----:B------:R2:W-:Y:S01]  /*2960*/  @P3 STG.E desc[UR36][R12.64], R5 ;  /* 0x000000050c003986 */ /* 0x0005e2000c101924 */
[----:B------:R-:W-:Y:S05]  /*2970*/  @!P0 BRA `(.L_x_37) ;  /* 0x0000000000048947 */ /* 0x000fea0003800000 */
[----:B------:R0:W5:Y:S02]  /*2980*/  LDG.E.LTC128B R25, desc[UR36][R8.64+0x4] ;  /* 0x0000042408197981 */ /* 0x000164000c1e1920 */
.L_x_37:
[----:B------:R-:W-:Y:S05]  /*2990*/  BSYNC B1 ;  /* 0x0000000000017941 */ /* 0x000fea0003800000 */
.L_x_36:
[----:B-----5:R-:W-:Y:S01]  /*29a0*/  FMUL R14, R25, R90 ;  /* 0x0000005a190e7220 */ /* 0x020fe20000400000 */
[----:B------:R-:W-:Y:S01]  /*29b0*/  ISETP.GT.AND P3, PT, R3, RZ, P1 ;  /* 0x000000ff0300720c */ /* 0x000fe20000f64270 */
[----:B------:R-:W-:Y:S01]  /*29c0*/  BSSY B1, `(.L_x_38) ;  /* 0x0000006000017945 */ /* 0x000fe20003800000 */
[----:B------:R-:W-:Y:S01]  /*29d0*/  ISETP.GT.AND P2, PT, R4, 0x9, PT ;  /* 0x000000090400780c */ /* 0x000fe20003f44270 */
[----:B------:R-:W-:-:S05]  /*29e0*/  FFMA R27, R27, R23, R14 ;  /* 0x000000171b1b7223 */ /* 0x000fca000000000e */
[----:B------:R3:W-:Y:S05]  /*29f0*/  @P0 STG.E desc[UR36][R12.64+0x4], R27 ;  /* 0x0000041b0c000986 */ /* 0x0007ea000c101924 */
[----:B------:R-:W-:Y:S05]  /*2a00*/  @!P3 BRA `(.L_x_39) ;  /* 0x000000000004b947 */ /* 0x000fea0003800000 */
[----:B------:R4:W5:Y:S02]  /*2a10*/  LDG.E.LTC128B R25, desc[UR36][R6.64+0x20] ;  /* 0x0000202406197981 */ /* 0x000964000c1e1920 */
.L_x_39:
[----:B------:R-:W-:Y:S05]  /*2a20*/  BSYNC B1 ;  /* 0x0000000000017941 */ /* 0x000fea0003800000 */
.L_x_38:
[----:B--2--5:R-:W-:Y:S01]  /*2a30*/  FMUL R5, R25, R90 ;  /* 0x0000005a19057220 */ /* 0x024fe20000400000 */
[----:B------:R-:W-:Y:S01]  /*2a40*/  ISETP.GT.AND P0, PT, R3, RZ, P2 ;  /* 0x000000ff0300720c */ /* 0x000fe20001704270 */
[----:B------:R-:W-:Y:S02]  /*2a50*/  BSSY B1, `(.L_x_40) ;  /* 0x0000005000017945 */ /* 0x000fe40003800000 */
[----:B------:R-:W-:-:S05]  /*2a60*/  FFMA R5, R28, R23, R5 ;  /* 0x000000171c057223 */ /* 0x000fca0000000005 */
[----:B------:R2:W-:Y:S05]  /*2a70*/  @P3 STG.E desc[UR36][R10.64+0x20], R5 ;  /* 0x000020050a003986 */ /* 0x0005ea000c101924 */
[----:B------:R-:W-:Y:S05]  /*2a80*/  @!P0 BRA `(.L_x_41) ;  /* 0x0000000000048947 */ /* 0x000fea0003800000 */
[----:B------:R0:W5:Y:S02]  /*2a90*/  LDG.E.LTC128B R25, desc[UR36][R6.64+0x24] ;  /* 0x0000242406197981 */ /* 0x000164000c1e1920 */
.L_x_41:
[----:B------:R-:W-:Y:S05]  /*2aa0*/  BSYNC B1 ;  /* 0x0000000000017941 */ /* 0x000fea0003800000 */
.L_x_40:
[----:B-----5:R-:W-:Y:S01]  /*2ab0*/  FMUL R14, R25, R90 ;  /* 0x0000005a190e7220 */ /* 0x020fe20000400000 */
[----:B------:R-:W-:Y:S01]  /*2ac0*/  ISETP.GT.AND P1, PT, R3, 0x8, P1 ;  /* 0x000000080300780c */ /* 0x000fe20000f24270 */
[----:B------:R-:W-:Y:S02]  /*2ad0*/  BSSY B1, `(.L_x_42) ;  /* 0x0000005000017945 */ /* 0x000fe40003800000 */
[----:B------:R-:W-:-:S05]  /*2ae0*/  FFMA R29, R29, R23, R14 ;  /* 0x000000171d1d7223 */ /* 0x000fca000000000e */
[----:B------:R0:W-:Y:S05]  /*2af0*/  @P0 STG.E desc[UR36][R10.64+0x24], R29 ;  /* 0x0000241d0a000986 */ /* 0x0001ea000c101924 */
[----:B------:R-:W-:Y:S05]  /*2b00*/  @!P1 BRA `(.L_x_43) ;  /* 0x0000000000049947 */ /* 0x000fea0003800000 */
[----:B------:R0:W5:Y:S02]  /*2b10*/  LDG.E.LTC128B R25, desc[UR36][R8.64+0x20] ;  /* 0x0000202408197981 */ /* 0x000164000c1e1920 */
.L_x_43:
[----:B------:R-:W-:Y:S05]  /*2b20*/  BSYNC B1 ;  /* 0x0000000000017941 */ /* 0x000fea0003800000 */
.L_x_42:
[----:B--2--5:R-:W-:Y:S01]  /*2b30*/  FMUL R5, R25, R90 ;  /* 0x0000005a19057220 */ /* 0x024fe20000400000 */
[----:B------:R-:W-:Y:S01]  /*2b40*/  ISETP.GT.AND P2, PT, R3, 0x8, P2 ;  /* 0x000000080300780c */ /* 0x000fe20001744270 */
[----:B------:R-:W-:Y:S01]  /*2b50*/  BSSY B1, `(.L_x_44) ;  /* 0x0000006000017945 */ /* 0x000fe20003800000 */
[----:B------:R-:W-:Y:S01]  /*2b60*/  ISETP.GT.AND P0, PT, R4, 0x10, PT ;  /* 0x000000100400780c */ /* 0x000fe20003f04270 */
[----:B------:R-:W-:-:S05]  /*2b70*/  FFMA R5, R30, R23, R5 ;  /* 0x000000171e057223 */ /* 0x000fca0000000005 */
[----:B------:R2:W-:Y:S05]  /*2b80*/  @P1 STG.E desc[UR36][R12.64+0x20], R5 ;  /* 0x000020050c001986 */ /* 0x0005ea000c101924 */
[----:B------:R-:W-:Y:S05]  /*2b90*/  @!P2 BRA `(.L_x_45) ;  /* 0x000000000004a947 */ /* 0x000fea0003800000 */
[----:B------:R0:W5:Y:S02]  /*2ba0*/  LDG.E.LTC128B R25, desc[UR36][R8.64+0x24] ;  /* 0x0000242408197981 */ /* 0x000164000c1e1920 */
.L_x_45:
[----:B------:R-:W-:Y:S05]  /*2bb0*/  BSYNC B1 ;  /* 0x0000000000017941 */ /* 0x000fea0003800000 */
.L_x_44:
        /* <DEDUP_REMOVED lines=8> */
.L_x_47:
[----:B------:R-:W-:Y:S05]  /*2c40*/  BSYNC B1 ;  /* 0x0000000000017941 */ /* 0x000fea0003800000 */
.L_x_46:
[----:B--2--5:R-:W-:Y:S01]  /*2c50*/  FMUL R5, R25, R90 ;  /* 0x0000005a19057220 */ /* 0x024fe20000400000 */
[----:B------:R-:W-:Y:S01]  /*2c60*/  ISETP.GT.AND P2, PT, R3, RZ, P1 ;  /* 0x000000ff0300720c */ /* 0x000fe20000f44270 */
[----:B------:R-:W-:Y:S02]  /*2c70*/  BSSY B1, `(.L_x_48) ;  /* 0x0000005000017945 */ /* 0x000fe40003800000 */
[----:B------:R-:W-:-:S05]  /*2c80*/  FFMA R5, R32, R23, R5 ;  /* 0x0000001720057223 */ /* 0x000fca0000000005 */
[----:B------:R2:W-:Y:S05]  /*2c90*/  @P3 STG.E desc[UR36][R10.64+0x40], R5 ;  /* 0x000040050a003986 */ /* 0x0005ea000c101924 */
[----:B------:R-:W-:Y:S05]  /*2ca0*/  @!P2 BRA `(.L_x_49) ;  /* 0x000000000004a947 */ /* 0x000fea0003800000 */
[----:B------:R0:W5:Y:S02]  /*2cb0*/  LDG.E.LTC128B R25, desc[UR36][R6.64+0x44] ;  /* 0x0000442406197981 */ /* 0x000164000c1e1920 */
.L_x_49:
[----:B------:R-:W-:Y:S05]  /*2cc0*/  BSYNC B1 ;  /* 0x0000000000017941 */ /* 0x000fea0003800000 */
.L_x_48:
[----:B-----5:R-:W-:Y:S01]  /*2cd0*/  FMUL R14, R25, R90 ;  /* 0x0000005a190e7220 */ /* 0x020fe20000400000 */
[----:B------:R-:W-:Y:S01]  /*2ce0*/  ISETP.GT.AND P0, PT, R3, 0x8, P0 ;  /* 0x000000080300780c */ /* 0x000fe20000704270 */
[----:B------:R-:W-:Y:S02]  /*2cf0*/  BSSY B1, `(.L_x_50) ;  /* 0x0000005000017945 */ /* 0x000fe40003800000 */
[----:B------:R-:W-:-:S05]  /*2d00*/  FFMA R33, R33, R23, R14 ;  /* 0x0000001721217223 */ /* 0x000fca000000000e */
[----:B------:R0:W-:Y:S05]  /*2d10*/  @P2 STG.E desc[UR36][R10.64+0x44], R33 ;  /* 0x000044210a002986 */ /* 0x0001ea000c101924 */
[----:B------:R-:W-:Y:S05]  /*2d20*/  @!P0 BRA `(.L_x_51) ;  /* 0x0000000000048947 */ /* 0x000fea0003800000 */
[----:B------:R0:W5:Y:S02]  /*2d30*/  LDG.E.LTC128B R25, desc[UR36][R8.64+0x40] ;  /* 0x0000402408197981 */ /* 0x000164000c1e1920 */
.L_x_51:
[----:B------:R-:W-:Y:S05]  /*2d40*/  BSYNC B1 ;  /* 0x0000000000017941 */ /* 0x000fea0003800000 */
.L_x_50:
        /* <DEDUP_REMOVED lines=8> */
.L_x_53:
[----:B------:R-:W-:Y:S05]  /*2dd0*/  BSYNC B1 ;  /* 0x0000000000017941 */ /* 0x000fea0003800000 */
.L_x_52:
        /* <DEDUP_REMOVED lines=8> */
.L_x_55:
[----:B------:R-:W-:Y:S05]  /*2e60*/  BSYNC B1 ;  /* 0x0000000000017941 */ /* 0x000fea0003800000 */
.L_x_54:
[----:B--2--5:R-:W-:Y:S01]  /*2e70*/  FMUL R5, R25, R90 ;  /* 0x0000005a19057220 */ /* 0x024fe20000400000 */
[----:B------:R-:W-:Y:S01]  /*2e80*/  ISETP.GT.AND P1, PT, R3, RZ, P0 ;  /* 0x000000ff0300720c */ /* 0x000fe20000724270 */
[----:B------:R-:W-:Y:S02]  /*2e90*/  BSSY B1, `(.L_x_56) ;  /* 0x0000005000017945 */ /* 0x000fe40003800000 */
[----:B------:R-:W-:-:S05]  /*2ea0*/  FFMA R5, R36, R23, R5 ;  /* 0x0000001724057223 */ /* 0x000fca0000000005 */
[----:B------:R2:W-:Y:S05]  /*2eb0*/  @P3 STG.E desc[UR36][R10.64+0x60], R5 ;  /* 0x000060050a003986 */ /* 0x0005ea000c101924 */
[----:B------:R-:W-:Y:S05]  /*2ec0*/  @!P1 BRA `(.L_x_57) ;  /* 0x0000000000049947 */ /* 0x000fea0003800000 */
[----:B------:R0:W5:Y:S02]  /*2ed0*/  LDG.E.LTC128B R25, desc[UR36][R6.64+0x64] ;  /* 0x0000642406197981 */ /* 0x000164000c1e1920 */
.L_x_57:
[----:B------:R-:W-:Y:S05]  /*2ee0*/  BSYNC B1 ;  /* 0x0000000000017941 */ /* 0x000fea0003800000 */
.L_x_56:
[----:B-----5:R-:W-:Y:S01]  /*2ef0*/  FMUL R14, R25, R90 ;  /* 0x0000005a190e7220 */ /* 0x020fe20000400000 */
[----:B------:R-:W-:Y:S01]  /*2f00*/  ISETP.GT.AND P2, PT, R3, 0x8, P2 ;  /* 0x000000080300780c */ /* 0x000fe20001744270 */
[----:B------:R-:W-:Y:S02]  /*2f10*/  BSSY B1, `(.L_x_58) ;  /* 0x0000005000017945 */ /* 0x000fe40003800000 */
[----:B------:R-:W-:-:S05]  /*2f20*/  FFMA R37, R37, R23, R14 ;  /* 0x0000001725257223 */ /* 0x000fca000000000e */
[----:B------:R0:W-:Y:S05]  /*2f30*/  @P1 STG.E desc[UR36][R10.64+0x64], R37 ;  /* 0x000064250a001986 */ /* 0x0001ea000c101924 */
[----:B------:R-:W-:Y:S05]  /*2f40*/  @!P2 BRA `(.L_x_59) ;  /* 0x000000000004a947 */ /* 0x000fea0003800000 */
[----:B------:R0:W5:Y:S02]  /*2f50*/  LDG.E.LTC128B R25, desc[UR36][R8.64+0x60] ;  /* 0x0000602408197981 */ /* 0x000164000c1e1920 */
.L_x_59:
[----:B------:R-:W-:Y:S05]  /*2f60*/  BSYNC B1 ;  /* 0x0000000000017941 */ /* 0x000fea0003800000 */
.L_x_58:
        /* <DEDUP_REMOVED lines=8> */
.L_x_61:
[----:B------:R-:W-:Y:S05]  /*2ff0*/  BSYNC B1 ;  /* 0x0000000000017941 */ /* 0x000fea0003800000 */
.L_x_60:
        /* <DEDUP_REMOVED lines=8> */
.L_x_63:
[----:B------:R-:W-:Y:S05]  /*3080*/  BSYNC B1 ;  /* 0x0000000000017941 */ /* 0x000fea0003800000 */
.L_x_62:
[----:B--2--5:R-:W-:Y:S01]  /*3090*/  FMUL R5, R25, R90 ;  /* 0x0000005a19057220 */ /* 0x024fe20000400000 */
[----:B------:R-:W-:Y:S01]  /*30a0*/  ISETP.GT.AND P0, PT, R3, RZ, P2 ;  /* 0x000000ff0300720c */ /* 0x000fe20001704270 */
[----:B------:R-:W-:Y:S02]  /*30b0*/  BSSY B1, `(.L_x_64) ;  /* 0x0000005000017945 */ /* 0x000fe40003800000 */
[----:B------:R-:W-:-:S05]  /*30c0*/  FFMA R5, R40, R23, R5 ;  /* 0x0000001728057223 */ /* 0x000fca0000000005 */
[----:B------:R2:W-:Y:S05]  /*30d0*/  @P3 STG.E desc[UR36][R10.64+0x80], R5 ;  /* 0x000080050a003986 */ /* 0x0005ea000c101924 */
[----:B------:R-:W-:Y:S05]  /*30e0*/  @!P0 BRA `(.L_x_65) ;  /* 0x0000000000048947 */ /* 0x000fea0003800000 */
[----:B------:R0:W5:Y:S02]  /*30f0*/  LDG.E.LTC128B R25, desc[UR36][R6.64+0x84] ;  /* 0x0000842406197981 */ /* 0x000164000c1e1920 */
.L_x_65:
[----:B------:R-:W-:Y:S05]  /*3100*/  BSYNC B1 ;  /* 0x0000000000017941 */ /* 0x000fea0003800000 */
.L_x_64:
[----:B-----5:R-:W-:Y:S01]  /*3110*/  FMUL R14, R25, R90 ;  /* 0x0000005a190e7220 */ /* 0x020fe20000400000 */
[----:B------:R-:W-:Y:S01]  /*3120*/  ISETP.GT.AND P1, PT, R3, 0x8, P1 ;  /* 0x000000080300780c */ /* 0x000fe20000f24270 */
[----:B------:R-:W-:Y:S02]  /*3130*/  BSSY B1, `(.L_x_66) ;  /* 0x0000005000017945 */ /* 0x000fe40003800000 */
[----:B------:R-:W-:-:S05]  /*3140*/  FFMA R41, R41, R23, R14 ;  /* 0x0000001729297223 */ /* 0x000fca000000000e */
[----:B------:R0:W-:Y:S05]  /*3150*/  @P0 STG.E desc[UR36][R10.64+0x84], R41 ;  /* 0x000084290a000986 */ /* 0x0001ea000c101924 */
[----:B------:R-:W-:Y:S05]  /*3160*/  @!P1 BRA `(.L_x_67) ;  /* 0x0000000000049947 */ /* 0x000fea0003800000 */
[----:B------:R0:W5:Y:S02]  /*3170*/  LDG.E.LTC128B R25, desc[UR36][R8.64+0x80] ;  /* 0x0000802408197981 */ /* 0x000164000c1e1920 */
.L_x_67:
[----:B------:R-:W-:Y:S05]  /*3180*/  BSYNC B1 ;  /* 0x0000000000017941 */ /* 0x000fea0003800000 */
.L_x_66:
        /* <DEDUP_REMOVED lines=8> */
.L_x_69:
[----:B------:R-:W-:Y:S05]  /*3210*/  BSYNC B1 ;  /* 0x0000000000017941 */ /* 0x000fea0003800000 */
.L_x_68:
        /* <DEDUP_REMOVED lines=8> */
.L_x_71:
[----:B------:R-:W-:Y:S05]  /*32a0*/  BSYNC B1 ;  /* 0x0000000000017941 */ /* 0x000fea0003800000 */
.L_x_70:
[----:B--2--5:R-:W-:Y:S01]  /*32b0*/  FMUL R5, R25, R90 ;  /* 0x0000005a19057220 */ /* 0x024fe20000400000 */
[----:B------:R-:W-:Y:S01]  /*32c0*/  ISETP.GT.AND P2, PT, R3, RZ, P1 ;  /* 0x000000ff0300720c */ /* 0x000fe20000f44270 */
[----:B------:R-:W-:Y:S02]  /*32d0*/  BSSY B1, `(.L_x_72) ;  /* 0x0000005000017945 */ /* 0x000fe40003800000 */
[----:B------:R-:W-:-:S05]  /*32e0*/  FFMA R5, R44, R23, R5 ;  /* 0x000000172c057223 */ /* 0x000fca0000000005 */
[----:B------:R2:W-:Y:S05]  /*32f0*/  @P3 STG.E desc[UR36][R10.64+0xa0], R5 ;  /* 0x0000a0050a003986 */ /* 0x0005ea000c101924 */
[----:B------:R-:W-:Y:S05]  /*3300*/  @!P2 BRA `(.L_x_73) ;  /* 0x000000000004a947 */ /* 0x000fea0003800000 */
[----:B------:R0:W5:Y:S02]  /*3310*/  LDG.E.LTC128B R25, desc[UR36][R6.64+0xa4] ;  /* 0x0000a42406197981 */ /* 0x000164000c1e1920 */
.L_x_73:
[----:B------:R-:W-:Y:S05]  /*3320*/  BSYNC B1 ;  /* 0x0000000000017941 */ /* 0x000fea0003800000 */
.L_x_72:
[----:B-----5:R-:W-:Y:S01]  /*3330*/  FMUL R14, R25, R90 ;  /* 0x0000005a190e7220 */ /* 0x020fe20000400000 */
[----:B------:R-:W-:Y:S01]  /*3340*/  ISETP.GT.AND P0, PT, R3, 0x8, P0 ;  /* 0x000000080300780c */ /* 0x000fe20000704270 */
[----:B------:R-:W-:Y:S02]  /*3350*/  BSSY B1, `(.L_x_74) ;  /* 0x0000005000017945 */ /* 0x000fe40003800000 */
[----:B------:R-:W-:-:S05]  /*3360*/  FFMA R45, R45, R23, R14 ;  /* 0x000000172d2d7223 */ /* 0x000fca000000000e */
[----:B------:R0:W-:Y:S05]  /*3370*/  @P2 STG.E desc[UR36][R10.64+0xa4], R45 ;  /* 0x0000a42d0a002986 */ /* 0x0001ea000c101924 */
[----:B------:R-:W-:Y:S05]  /*3380*/  @!P0 BRA `(.L_x_75) ;  /* 0x0000000000048947 */ /* 0x000fea0003800000 */
[----:B------:R0:W5:Y:S02]  /*3390*/  LDG.E.LTC128B R25, desc[UR36][R8.64+0xa0] ;  /* 0x0000a02408197981 */ /* 0x000164000c1e1920 */
.L_x_75:
[----:B------:R-:W-:Y:S05]  /*33a0*/  BSYNC B1 ;  /* 0x0000000000017941 */ /* 0x000fea0003800000 */
.L_x_74:
        /* <DEDUP_REMOVED lines=8> */
.L_x_77:
[----:B------:R-:W-:Y:S05]  /*3430*/  BSYNC B1 ;  /* 0x0000000000017941 */ /* 0x000fea0003800000 */
.L_x_76:
        /* <DEDUP_REMOVED lines=8> */
.L_x_79:
[----:B------:R-:W-:Y:S05]  /*34c0*/  BSYNC B1 ;  /* 0x0000000000017941 */ /* 0x000fea0003800000 */
.L_x_78:
[----:B--2--5:R-:W-:Y:S01]  /*34d0*/  FMUL R5, R25, R90 ;  /* 0x0000005a19057220 */ /* 0x024fe20000400000 */
[----:B------:R-:W-:Y:S01]  /*34e0*/  ISETP.GT.AND P1, PT, R3, RZ, P0 ;  /* 0x000000ff0300720c */ /* 0x000fe20000724270 */
[----:B------:R-:W-:Y:S02]  /*34f0*/  BSSY B1, `(.L_x_80) ;  /* 0x0000005000017945 */ /* 0x000fe40003800000 */
[----:B------:R-:W-:-:S05]  /*3500*/  FFMA R5, R48, R23, R5 ;  /* 0x0000001730057223 */ /* 0x000fca0000000005 */
[----:B------:R2:W-:Y:S05]  /*3510*/  @P3 STG.E desc[UR36][R10.64+0xc0], R5 ;  /* 0x0000c0050a003986 */ /* 0x0005ea000c101924 */
[----:B------:R-:W-:Y:S05]  /*3520*/  @!P1 BRA `(.L_x_81) ;  /* 0x0000000000049947 */ /* 0x000fea0003800000 */
[----:B------:R0:W5:Y:S02]  /*3530*/  LDG.E.LTC128B R25, desc[UR36][R6.64+0xc4] ;  /* 0x0000c42406197981 */ /* 0x000164000c1e1920 */
.L_x_81:
[----:B------:R-:W-:Y:S05]  /*3540*/  BSYNC B1 ;  /* 0x0000000000017941 */ /* 0x000fea0003800000 */
.L_x_80:
[----:B-----5:R-:W-:Y:S01]  /*3550*/  FMUL R14, R25, R90 ;  /* 0x0000005a190e7220 */ /* 0x020fe20000400000 */
[----:B------:R-:W-:Y:S01]  /*3560*/  ISETP.GT.AND P2, PT, R3, 0x8, P2 ;  /* 0x000000080300780c */ /* 0x000fe20001744270 */
[----:B------:R-:W-:Y:S02]  /*3570*/  BSSY B1, `(.L_x_82) ;  /* 0x0000005000017945 */ /* 0x000fe40003800000 */
[----:B------:R-:W-:-:S05]  /*3580*/  FFMA R49, R49, R23, R14 ;  /* 0x0000001731317223 */ /* 0x000fca000000000e */
[----:B------:R0:W-:Y:S05]  /*3590*/  @P1 STG.E desc[UR36][R10.64+0xc4], R49 ;  /* 0x0000c4310a001986 */ /* 0x0001ea000c101924 */
[----:B------:R-:W-:Y:S05]  /*35a0*/  @!P2 BRA `(.L_x_83) ;  /* 0x000000000004a947 */ /* 0x000fea0003800000 */
[----:B------:R0:W5:Y:S02]  /*35b0*/  LDG.E.LTC128B R25, desc[UR36][R8.64+0xc0] ;  /* 0x0000c02408197981 */ /* 0x000164000c1e1920 */
.L_x_83:
[----:B------:R-:W-:Y:S05]  /*35c0*/  BSYNC B1 ;  /* 0x0000000000017941 */ /* 0x000fea0003800000 */
.L_x_82:
        /* <DEDUP_REMOVED lines=8> */
.L_x_85:
[----:B------:R-:W-:Y:S05]  /*3650*/  BSYNC B1 ;  /* 0x0000000000017941 */ /* 0x000fea0003800000 */
.L_x_84:
        /* <DEDUP_REMOVED lines=8> */
.L_x_87:
[----:B------:R-:W-:Y:S05]  /*36e0*/  BSYNC B1 ;  /* 0x0000000000017941 */ /* 0x000fea0003800000 */
.L_x_86:
[----:B--2--5:R-:W-:Y:S01]  /*36f0*/  FMUL R5, R25, R90 ;  /* 0x0000005a19057220 */ /* 0x024fe20000400000 */
[----:B------:R-:W-:Y:S01]  /*3700*/  ISETP.GT.AND P0, PT, R3, RZ, P2 ;  /* 0x000000ff0300720c */ /* 0x000fe20001704270 */
[----:B------:R-:W-:Y:S02]  /*3710*/  BSSY B1, `(.L_x_88) ;  /* 0x0000005000017945 */ /* 0x000fe40003800000 */
[----:B------:R-:W-:-:S05]  /*3720*/  FFMA R5, R52, R23, R5 ;  /* 0x0000001734057223 */ /* 0x000fca0000000005 */
[----:B------:R2:W-:Y:S05]  /*3730*/  @P3 STG.E desc[UR36][R10.64+0xe0], R5 ;  /* 0x0000e0050a003986 */ /* 0x0005ea000c101924 */
[----:B------:R-:W-:Y:S05]  /*3740*/  @!P0 BRA `(.L_x_89) ;  /* 0x0000000000048947 */ /* 0x000fea0003800000 */
[----:B------:R0:W5:Y:S02]  /*3750*/  LDG.E.LTC128B R25, desc[UR36][R6.64+0xe4] ;  /* 0x0000e42406197981 */ /* 0x000164000c1e1920 */
.L_x_89:
[----:B------:R-:W-:Y:S05]  /*3760*/  BSYNC B1 ;  /* 0x0000000000017941 */ /* 0x000fea0003800000 */
.L_x_88:
[----:B-----5:R-:W-:Y:S01]  /*3770*/  FMUL R14, R25, R90 ;  /* 0x0000005a190e7220 */ /* 0x020fe20000400000 */
[----:B------:R-:W-:Y:S01]  /*3780*/  ISETP.GT.AND P1, PT, R3, 0x8, P1 ;  /* 0x000000080300780c */ /* 0x000fe20000f24270 */
[----:B------:R-:W-:Y:S02]  /*3790*/  BSSY B1, `(.L_x_90) ;  /* 0x0000005000017945 */ /* 0x000fe40003800000 */
[----:B------:R-:W-:-:S05]  /*37a0*/  FFMA R53, R53, R23, R14 ;  /* 0x0000001735357223 */ /* 0x000fca000000000e */
[----:B------:R0:W-:Y:S05]  /*37b0*/  @P0 STG.E desc[UR36][R10.64+0xe4], R53 ;  /* 0x0000e4350a000986 */ /* 0x0001ea000c101924 */
[----:B------:R-:W-:Y:S05]  /*37c0*/  @!P1 BRA `(.L_x_91) ;  /* 0x0000000000049947 */ /* 0x000fea0003800000 */
[----:B------:R0:W5:Y:S02]  /*37d0*/  LDG.E.LTC128B R25, desc[UR36][R8.64+0xe0] ;  /* 0x0000e02408197981 */ /* 0x000164000c1e1920 */
.L_x_91:
[----:B------:R-:W-:Y:S05]  /*37e0*/  BSYNC B1 ;  /* 0x0000000000017941 */ /* 0x000fea0003800000 */
.L_x_90:
        /* <DEDUP_REMOVED lines=8> */
.L_x_93:
[----:B------:R-:W-:Y:S05]  /*3870*/  BSYNC B1 ;  /* 0x0000000000017941 */ /* 0x000fea0003800000 */
.L_x_92:
        /* <DEDUP_REMOVED lines=8> */
.L_x_95:
[----:B------:R-:W-:Y:S05]  /*3900*/  BSYNC B1 ;  /* 0x0000000000017941 */ /* 0x000fea0003800000 */
.L_x_94:
[----:B--2--5:R-:W-:Y:S01]  /*3910*/  FMUL R5, R25, R90 ;  /* 0x0000005a19057220 */ /* 0x024fe20000400000 */
[----:B------:R-:W-:Y:S01]  /*3920*/  ISETP.GT.AND P2, PT, R3, RZ, P1 ;  /* 0x000000ff0300720c */ /* 0x000fe20000f44270 */
[----:B------:R-:W-:Y:S02]  /*3930*/  BSSY B1, `(.L_x_96) ;  /* 0x0000005000017945 */ /* 0x000fe40003800000 */
[----:B------:R-:W-:-:S05]  /*3940*/  FFMA R5, R56, R23, R5 ;  /* 0x0000001738057223 */ /* 0x000fca0000000005 */
[----:B------:R2:W-:Y:S05]  /*3950*/  @P3 STG.E desc[UR36][R10.64+0x100], R5 ;  /* 0x000100050a003986 */ /* 0x0005ea000c101924 */
[----:B------:R-:W-:Y:S05]  /*3960*/  @!P2 BRA `(.L_x_97) ;  /* 0x000000000004a947 */ /* 0x000fea0003800000 */
[----:B------:R0:W5:Y:S02]  /*3970*/  LDG.E.LTC128B R25, desc[UR36][R6.64+0x104] ;  /* 0x0001042406197981 */ /* 0x000164000c1e1920 */
.L_x_97:
[----:B------:R-:W-:Y:S05]  /*3980*/  BSYNC B1 ;  /* 0x0000000000017941 */ /* 0x000fea0003800000 */
.L_x_96:
[----:B-----5:R-:W-:Y:S01]  /*3990*/  FMUL R14, R25, R90 ;  /* 0x0000005a190e7220 */ /* 0x020fe20000400000 */
[----:B------:R-:W-:Y:S01]  /*39a0*/  ISETP.GT.AND P0, PT, R3, 0x8, P0 ;  /* 0x000000080300780c */ /* 0x000fe20000704270 */
[----:B------:R-:W-:Y:S02]  /*39b0*/  BSSY B1, `(.L_x_98) ;  /* 0x0000005000017945 */ /* 0x000fe40003800000 */
[----:B------:R-:W-:-:S05]  /*39c0*/  FFMA R57, R57, R23, R14 ;  /* 0x0000001739397223 */ /* 0x000fca000000000e */
[----:B------:R0:W-:Y:S05]  /*39d0*/  @P2 STG.E desc[UR36][R10.64+0x104], R57 ;  /* 0x000104390a002986 */ /* 0x0001ea000c101924 */
[----:B------:R-:W-:Y:S05]  /*39e0*/  @!P0 BRA `(.L_x_99) ;  /* 0x0000000000048947 */ /* 0x000fea0003800000 */
[----:B------:R0:W5:Y:S02]  /*39f0*/  LDG.E.LTC128B R25, desc[UR36][R8.64+0x100] ;  /* 0x0001002408197981 */ /* 0x000164000c1e1920 */
.L_x_99:
[----:B------:R-:W-:Y:S05]  /*3a00*/  BSYNC B1 ;  /* 0x0000000000017941 */ /* 0x000fea0003800000 */
.L_x_98:
        /* <DEDUP_REMOVED lines=8> */
.L_x_101:
[----:B------:R-:W-:Y:S05]  /*3a90*/  BSYNC B1 ;  /* 0x0000000000017941 */ /* 0x000fea0003800000 */
.L_x_100:
        /* <DEDUP_REMOVED lines=8> */
.L_x_103:
[----:B------:R-:W-:Y:S05]  /*3b20*/  BSYNC B1 ;  /* 0x0000000000017941 */ /* 0x000fea0003800000 */
.L_x_102:
[----:B--2--5:R-:W-:Y:S01]  /*3b30*/  FMUL R5, R25, R90 ;  /* 0x0000005a19057220 */ /* 0x024fe20000400000 */
[----:B------:R-:W-:Y:S01]  /*3b40*/  ISETP.GT.AND P1, PT, R3, RZ, P0 ;  /* 0x000000ff0300720c */ /* 0x000fe20000724270 */
[----:B------:R-:W-:Y:S02]  /*3b50*/  BSSY B1, `(.L_x_104) ;  /* 0x0000005000017945 */ /* 0x000fe40003800000 */
[----:B------:R-:W-:-:S05]  /*3b60*/  FFMA R5, R60, R23, R5 ;  /* 0x000000173c057223 */ /* 0x000fca0000000005 */
[----:B------:R2:W-:Y:S05]  /*3b70*/  @P3 STG.E desc[UR36][R10.64+0x120], R5 ;  /* 0x000120050a003986 */ /* 0x0005ea000c101924 */
[----:B------:R-:W-:Y:S05]  /*3b80*/  @!P1 BRA `(.L_x_105) ;  /* 0x0000000000049947 */ /* 0x000fea0003800000 */
[----:B------:R0:W5:Y:S02]  /*3b90*/  LDG.E.LTC128B R25, desc[UR36][R6.64+0x124] ;  /* 0x0001242406197981 */ /* 0x000164000c1e1920 */
.L_x_105:
[----:B------:R-:W-:Y:S05]  /*3ba0*/  BSYNC B1 ;  /* 0x0000000000017941 */ /* 0x000fea0003800000 */
.L_x_104:
[----:B-----5:R-:W-:Y:S01]  /*3bb0*/  FMUL R14, R25, R90 ;  /* 0x0000005a190e7220 */ /* 0x020fe20000400000 */
[----:B------:R-:W-:Y:S01]  /*3bc0*/  ISETP.GT.AND P2, PT, R3, 0x8, P2 ;  /* 0x000000080300780c */ /* 0x000fe20001744270 */
[----:B------:R-:W-:Y:S02]  /*3bd0*/  BSSY B1, `(.L_x_106) ;  /* 0x0000005000017945 */ /* 0x000fe40003800000 */
[----:B------:R-:W-:-:S05]  /*3be0*/  FFMA R61, R61, R23, R14 ;  /* 0x000000173d3d7223 */ /* 0x000fca000000000e */
[----:B------:R0:W-:Y:S05]  /*3bf0*/  @P1 STG.E desc[UR36][R10.64+0x124], R61 ;  /* 0x0001243d0a001986 */ /* 0x0001ea000c101924 */
[----:B------:R-:W-:Y:S05]  /*3c00*/  @!P2 BRA `(.L_x_107) ;  /* 0x000000000004a947 */ /* 0x000fea0003800000 */
[----:B------:R0:W5:Y:S02]  /*3c10*/  LDG.E.LTC128B R25, desc[UR36][R8.64+0x120] ;  /* 0x0001202408197981 */ /* 0x000164000c1e1920 */
.L_x_107:
[----:B------:R-:W-:Y:S05]  /*3c20*/  BSYNC B1 ;  /* 0x0000000000017941 */ /* 0x000fea0003800000 */
.L_x_106:
        /* <DEDUP_REMOVED lines=8> */
.L_x_109:
[----:B------:R-:W-:Y:S05]  /*3cb0*/  BSYNC B1 ;  /* 0x0000000000017941 */ /* 0x000fea0003800000 */
.L_x_108:
        /* <DEDUP_REMOVED lines=8> */
.L_x_111:
[----:B------:R-:W-:Y:S05]  /*3d40*/  BSYNC B1 ;  /* 0x0000000000017941 */ /* 0x000fea0003800000 */
.L_x_110:
[----:B--2--5:R-:W-:Y:S01]  /*3d50*/  FMUL R5, R25, R90 ;  /* 0x0000005a19057220 */ /* 0x024fe20000400000 */
[----:B------:R-:W-:Y:S01]  /*3d60*/  ISETP.GT.AND P0, PT, R3, RZ, P2 ;  /* 0x000000ff0300720c */ /* 0x000fe20001704270 */
[----:B------:R-:W-:Y:S02]  /*3d70*/  BSSY B1, `(.L_x_112) ;  /* 0x0000005000017945 */ /* 0x000fe40003800000 */
[----:B------:R-:W-:-:S05]  /*3d80*/  FFMA R5, R64, R23, R5 ;  /* 0x0000001740057223 */ /* 0x000fca0000000005 */
[----:B------:R2:W-:Y:S05]  /*3d90*/  @P3 STG.E desc[UR36][R10.64+0x140], R5 ;  /* 0x000140050a003986 */ /* 0x0005ea000c101924 */
[----:B------:R-:W-:Y:S05]  /*3da0*/  @!P0 BRA `(.L_x_113) ;  /* 0x0000000000048947 */ /* 0x000fea0003800000 */
[----:B------:R0:W5:Y:S02]  /*3db0*/  LDG.E.LTC128B R25, desc[UR36][R6.64+0x144] ;  /* 0x0001442406197981 */ /* 0x000164000c1e1920 */
.L_x_113:
[----:B------:R-:W-:Y:S05]  /*3dc0*/  BSYNC B1 ;  /* 0x0000000000017941 */ /* 0x000fea0003800000 */
.L_x_112:
[----:B-----5:R-:W-:Y:S01]  /*3dd0*/  FMUL R14, R25, R90 ;  /* 0x0000005a190e7220 */ /* 0x020fe20000400000 */
[----:B------:R-:W-:Y:S01]  /*3de0*/  ISETP.GT.AND P1, PT, R3, 0x8, P1 ;  /* 0x000000080300780c */ /* 0x000fe20000f24270 */
[----:B------:R-:W-:Y:S02]  /*3df0*/  BSSY B1, `(.L_x_114) ;  /* 0x0000005000017945 */ /* 0x000fe40003800000 */
[----:B------:R-:W-:-:S05]  /*3e00*/  FFMA R65, R65, R23, R14 ;  /* 0x0000001741417223 */ /* 0x000fca000000000e */
[----:B------:R0:W-:Y:S05]  /*3e10*/  @P0 STG.E desc[UR36][R10.64+0x144], R65 ;  /* 0x000144410a000986 */ /* 0x0001ea000c101924 */
[----:B------:R-:W-:Y:S05]  /*3e20*/  @!P1 BRA `(.L_x_115) ;  /* 0x0000000000049947 */ /* 0x000fea0003800000 */
[----:B------:R0:W5:Y:S02]  /*3e30*/  LDG.E.LTC128B R25, desc[UR36][R8.64+0x140] ;  /* 0x0001402408197981 */ /* 0x000164000c1e1920 */
.L_x_115:
[----:B------:R-:W-:Y:S05]  /*3e40*/  BSYNC B1 ;  /* 0x0000000000017941 */ /* 0x000fea0003800000 */
.L_x_114:
        /* <DEDUP_REMOVED lines=8> */
.L_x_117:
[----:B------:R-:W-:Y:S05]  /*3ed0*/  BSYNC B1 ;  /* 0x0000000000017941 */ /* 0x000fea0003800000 */
.L_x_116:
        /* <DEDUP_REMOVED lines=8> */
.L_x_119:
[----:B------:R-:W-:Y:S05]  /*3f60*/  BSYNC B1 ;  /* 0x0000000000017941 */ /* 0x000fea0003800000 */
.L_x_118:
[----:B--2--5:R-:W-:Y:S01]  /*3f70*/  FMUL R5, R25, R90 ;  /* 0x0000005a19057220 */ /* 0x024fe20000400000 */
[----:B------:R-:W-:Y:S01]  /*3f80*/  ISETP.GT.AND P2, PT, R3, RZ, P1 ;  /* 0x000000ff0300720c */ /* 0x000fe20000f44270 */
[----:B------:R-:W-:Y:S02]  /*3f90*/  BSSY B1, `(.L_x_120) ;  /* 0x0000005000017945 */ /* 0x000fe40003800000 */
[----:B------:R-:W-:-:S05]  /*3fa0*/  FFMA R5, R68, R23, R5 ;  /* 0x0000001744057223 */ /* 0x000fca0000000005 */
[----:B------:R2:W-:Y:S05]  /*3fb0*/  @P3 STG.E desc[UR36][R10.64+0x160], R5 ;  /* 0x000160050a003986 */ /* 0x0005ea000c101924 */
[----:B------:R-:W-:Y:S05]  /*3fc0*/  @!P2 BRA `(.L_x_121) ;  /* 0x000000000004a947 */ /* 0x000fea0003800000 */
[----:B------:R0:W5:Y:S02]  /*3fd0*/  LDG.E.LTC128B R25, desc[UR36][R6.64+0x164] ;  /* 0x0001642406197981 */ /* 0x000164000c1e1920 */
.L_x_121:
[----:B------:R-:W-:Y:S05]  /*3fe0*/  BSYNC B1 ;  /* 0x0000000000017941 */ /* 0x000fea0003800000 */
.L_x_120:
[----:B-----5:R-:W-:Y:S01]  /*3ff0*/  FMUL R14, R25, R90 ;  /* 0x0000005a190e7220 */ /* 0x020fe20000400000 */
[----:B------:R-:W-:Y:S01]  /*4000*/  ISETP.GT.AND P0, PT, R3, 0x8, P0 ;  /* 0x000000080300780c */ /* 0x000fe20000704270 */
[----:B------:R-:W-:Y:S02]  /*4010*/  BSSY B1, `(.L_x_122) ;  /* 0x0000005000017945 */ /* 0x000fe40003800000 */
[----:B------:R-:W-:-:S05]  /*4020*/  FFMA R69, R69, R23, R14 ;  /* 0x0000001745457223 */ /* 0x000fca000000000e */
[----:B------:R0:W-:Y:S05]  /*4030*/  @P2 STG.E desc[UR36][R10.64+0x164], R69 ;  /* 0x000164450a002986 */ /* 0x0001ea000c101924 */
[----:B------:R-:W-:Y:S05]  /*4040*/  @!P0 BRA `(.L_x_123) ;  /* 0x0000000000048947 */ /* 0x000fea0003800000 */
[----:B------:R0:W5:Y:S02]  /*4050*/  LDG.E.LTC128B R25, desc[UR36][R8.64+0x160] ;  /* 0x0001602408197981 */ /* 0x000164000c1e1920 */
.L_x_123:
[----:B------:R-:W-:Y:S05]  /*4060*/  BSYNC B1 ;  /* 0x0000000000017941 */ /* 0x000fea0003800000 */
.L_x_122:
        /* <DEDUP_REMOVED lines=8> */
.L_x_125:
[----:B------:R-:W-:Y:S05]  /*40f0*/  BSYNC B1 ;  /* 0x0000000000017941 */ /* 0x000fea0003800000 */
.L_x_124:
        /* <DEDUP_REMOVED lines=8> */
.L_x_127:
[----:B------:R-:W-:Y:S05]  /*4180*/  BSYNC B1 ;  /* 0x0000000000017941 */ /* 0x000fea0003800000 */
.L_x_126:
[----:B--2--5:R-:W-:Y:S01]  /*4190*/  FMUL R5, R25, R90 ;  /* 0x0000005a19057220 */ /* 0x024fe20000400000 */
[----:B------:R-:W-:Y:S01]  /*41a0*/  ISETP.GT.AND P1, PT, R3, RZ, P0 ;  /* 0x000000ff0300720c */ /* 0x000fe20000724270 */
[----:B------:R-:W-:Y:S02]  /*41b0*/  BSSY B1, `(.L_x_128) ;  /* 0x0000005000017945 */ /* 0x000fe40003800000 */
[----:B------:R-:W-:-:S05]  /*41c0*/  FFMA R5, R72, R23, R5 ;  /* 0x0000001748057223 */ /* 0x000fca0000000005 */
[----:B------:R2:W-:Y:S05]  /*41d0*/  @P3 STG.E desc[UR36][R10.64+0x180], R5 ;  /* 0x000180050a003986 */ /* 0x0005ea000c101924 */
[----:B------:R-:W-:Y:S05]  /*41e0*/  @!P1 BRA `(.L_x_129) ;  /* 0x0000000000049947 */ /* 0x000fea0003800000 */
[----:B------:R0:W5:Y:S02]  /*41f0*/  LDG.E.LTC128B R25, desc[UR36][R6.64+0x184] ;  /* 0x0001842406197981 */ /* 0x000164000c1e1920 */
.L_x_129:
[----:B------:R-:W-:Y:S05]  /*4200*/  BSYNC B1 ;  /* 0x0000000000017941 */ /* 0x000fea0003800000 */
.L_x_128:
[----:B-----5:R-:W-:Y:S01]  /*4210*/  FMUL R14, R25, R90 ;  /* 0x0000005a190e7220 */ /* 0x020fe20000400000 */
[----:B------:R-:W-:Y:S01]  /*4220*/  ISETP.GT.AND P2, PT, R3, 0x8, P2 ;  /* 0x000000080300780c */ /* 0x000fe20001744270 */
[----:B------:R-:W-:Y:S02]  /*4230*/  BSSY B1, `(.L_x_130) ;  /* 0x0000005000017945 */ /* 0x000fe40003800000 */
[----:B------:R-:W-:-:S05]  /*4240*/  FFMA R73, R73, R23, R14 ;  /* 0x0000001749497223 */ /* 0x000fca000000000e */
[----:B------:R0:W-:Y:S05]  /*4250*/  @P1 STG.E desc[UR36][R10.64+0x184], R73 ;  /* 0x000184490a001986 */ /* 0x0001ea000c101924 */
[----:B------:R-:W-:Y:S05]  /*4260*/  @!P2 BRA `(.L_x_131) ;  /* 0x000000000004a947 */ /* 0x000fea0003800000 */
[----:B------:R0:W5:Y:S02]  /*4270*/  LDG.E.LTC128B R25, desc[UR36][R8.64+0x180] ;  /* 0x0001802408197981 */ /* 0x000164000c1e1920 */
.L_x_131:
[----:B------:R-:W-:Y:S05]  /*4280*/  BSYNC B1 ;  /* 0x0000000000017941 */ /* 0x000fea0003800000 */
.L_x_130:
        /* <DEDUP_REMOVED lines=8> */
.L_x_133:
[----:B------:R-:W-:Y:S05]  /*4310*/  BSYNC B1 ;  /* 0x0000000000017941 */ /* 0x000fea0003800000 */
.L_x_132:
        /* <DEDUP_REMOVED lines=8> */
.L_x_135:
[----:B------:R-:W-:Y:S05]  /*43a0*/  BSYNC B1 ;  /* 0x0000000000017941 */ /* 0x000fea0003800000 */
.L_x_134:
[----:B--2--5:R-:W-:Y:S01]  /*43b0*/  FMUL R5, R25, R90 ;  /* 0x0000005a19057220 */ /* 0x024fe20000400000 */
[----:B------:R-:W-:Y:S01]  /*43c0*/  ISETP.GT.AND P0, PT, R3, RZ, P2 ;  /* 0x000000ff0300720c */ /* 0x000fe20001704270 */
[----:B------:R-:W-:Y:S02]  /*43d0*/  BSSY B1, `(.L_x_136) ;  /* 0x0000005000017945 */ /* 0x000fe40003800000 */
[----:B------:R-:W-:-:S05]  /*43e0*/  FFMA R5, R76, R23, R5 ;  /* 0x000000174c057223 */ /* 0x000fca0000000005 */
[----:B------:R2:W-:Y:S05]  /*43f0*/  @P3 STG.E desc[UR36][R10.64+0x1a0], R5 ;  /* 0x0001a0050a003986 */ /* 0x0005ea000c101924 */
[----:B------:R-:W-:Y:S05]  /*4400*/  @!P0 BRA `(.L_x_137) ;  /* 0x0000000000048947 */ /* 0x000fea0003800000 */
[----:B------:R0:W5:Y:S02]  /*4410*/  LDG.E.LTC128B R25, desc[UR36][R6.64+0x1a4] ;  /* 0x0001a42406197981 */ /* 0x000164000c1e1920 */
.L_x_137:
[----:B------:R-:W-:Y:S05]  /*4420*/  BSYNC B1 ;  /* 0x0000000000017941 */ /* 0x000fea0003800000 */
.L_x_136:
[----:B-----5:R-:W-:Y:S01]  /*4430*/  FMUL R14, R25, R90 ;  /* 0x0000005a190e7220 */ /* 0x020fe20000400000 */
[----:B------:R-:W-:Y:S01]  /*4440*/  ISETP.GT.AND P1, PT, R3, 0x8, P1 ;  /* 0x000000080300780c */ /* 0x000fe20000f24270 */
[----:B------:R-:W-:Y:S02]  /*4450*/  BSSY B1, `(.L_x_138) ;  /* 0x0000005000017945 */ /* 0x000fe40003800000 */
[----:B------:R-:W-:-:S05]  /*4460*/  FFMA R77, R77, R23, R14 ;  /* 0x000000174d4d7223 */ /* 0x000fca000000000e */
[----:B------:R0:W-:Y:S05]  /*4470*/  @P0 STG.E desc[UR36][R10.64+0x1a4], R77 ;  /* 0x0001a44d0a000986 */ /* 0x0001ea000c101924 */
[----:B------:R-:W-:Y:S05]  /*4480*/  @!P1 BRA `(.L_x_139) ;  /* 0x0000000000049947 */ /* 0x000fea0003800000 */
[----:B------:R0:W5:Y:S02]  /*4490*/  LDG.E.LTC128B R25, desc[UR36][R8.64+0x1a0] ;  /* 0x0001a02408197981 */ /* 0x000164000c1e1920 */
.L_x_139:
[----:B------:R-:W-:Y:S05]  /*44a0*/  BSYNC B1 ;  /* 0x0000000000017941 */ /* 0x000fea0003800000 */
.L_x_138:
        /* <DEDUP_REMOVED lines=8> */
.L_x_141:
[----:B------:R-:W-:Y:S05]  /*4530*/  BSYNC B1 ;  /* 0x0000000000017941 */ /* 0x000fea0003800000 */
.L_x_140:
        /* <DEDUP_REMOVED lines=8> */
.L_x_143:
[----:B------:R-:W-:Y:S05]  /*45c0*/  BSYNC B1 ;  /* 0x0000000000017941 */ /* 0x000fea0003800000 */
.L_x_142:
[----:B--2--5:R-:W-:Y:S01]  /*45d0*/  FMUL R5, R25, R90 ;  /* 0x0000005a19057220 */ /* 0x024fe20000400000 */
[----:B------:R-:W-:Y:S01]  /*45e0*/  ISETP.GT.AND P2, PT, R3, RZ, P1 ;  /* 0x000000ff0300720c */ /* 0x000fe20000f44270 */
[----:B------:R-:W-:Y:S02]  /*45f0*/  BSSY B1, `(.L_x_144) ;  /* 0x0000005000017945 */ /* 0x000fe40003800000 */
[----:B------:R-:W-:-:S05]  /*4600*/  FFMA R5, R80, R23, R5 ;  /* 0x0000001750057223 */ /* 0x000fca0000000005 */
[----:B------:R2:W-:Y:S05]  /*4610*/  @P3 STG.E desc[UR36][R10.64+0x1c0], R5 ;  /* 0x0001c0050a003986 */ /* 0x0005ea000c101924 */
[----:B------:R-:W-:Y:S05]  /*4620*/  @!P2 BRA `(.L_x_145) ;  /* 0x000000000004a947 */ /* 0x000fea0003800000 */
[----:B------:R0:W5:Y:S02]  /*4630*/  LDG.E.LTC128B R25, desc[UR36][R6.64+0x1c4] ;  /* 0x0001c42406197981 */ /* 0x000164000c1e1920 */
.L_x_145:
[----:B------:R-:W-:Y:S05]  /*4640*/  BSYNC B1 ;  /* 0x0000000000017941 */ /* 0x000fea0003800000 */
.L_x_144:
[----:B-----5:R-:W-:Y:S01]  /*4650*/  FMUL R14, R25, R90 ;  /* 0x0000005a190e7220 */ /* 0x020fe20000400000 */
[----:B------:R-:W-:Y:S01]  /*4660*/  ISETP.GT.AND P0, PT, R3, 0x8, P0 ;  /* 0x000000080300780c */ /* 0x000fe20000704270 */
[----:B------:R-:W-:Y:S02]  /*4670*/  BSSY B1, `(.L_x_146) ;  /* 0x0000005000017945 */ /* 0x000fe40003800000 */
[----:B------:R-:W-:-:S05]  /*4680*/  FFMA R81, R81, R23, R14 ;  /* 0x0000001751517223 */ /* 0x000fca000000000e */
[----:B------:R0:W-:Y:S05]  /*4690*/  @P2 STG.E desc[UR36][R10.64+0x1c4], R81 ;  /* 0x0001c4510a002986 */ /* 0x0001ea000c101924 */
[----:B------:R-:W-:Y:S05]  /*46a0*/  @!P0 BRA `(.L_x_147) ;  /* 0x0000000000048947 */ /* 0x000fea0003800000 */
[----:B------:R0:W5:Y:S02]  /*46b0*/  LDG.E.LTC128B R25, desc[UR36][R8.64+0x1c0] ;  /* 0x0001c02408197981 */ /* 0x000164000c1e1920 */
.L_x_147:
[----:B------:R-:W-:Y:S05]  /*46c0*/  BSYNC B1 ;  /* 0x0000000000017941 */ /* 0x000fea0003800000 */
.L_x_146:
        /* <DEDUP_REMOVED lines=8> */
.L_x_149:
[----:B------:R-:W-:Y:S05]  /*4750*/  BSYNC B1 ;  /* 0x0000000000017941 */ /* 0x000fea0003800000 */
.L_x_148:
[----:B-----5:R-:W-:Y:S01]  /*4760*/  FMUL R14, R25, R90 ;  /* 0x0000005a190e7220 */ /* 0x020fe20000400000 */
[----:B------:R-:W-:Y:S01]  /*4770*/  ISETP.GT.AND P0, PT, R4, 0x79, PT ;  /* 0x000000790400780c */ /* 0x000fe20003f04270 */
[----:B------:R-:W-:Y:S01]  /*4780*/  @P1 IMAD.MOV.U32 R4, RZ, RZ, R12 ;  /* 0x000000ffff041224 */ /* 0x000fe200078e000c */
[----:B------:R-:W-:Y:S01]  /*4790*/  ISETP.GT.AND P3, PT, R3, RZ, P2 ;  /* 0x000000ff0300720c */ /* 0x000fe20001764270 */
[----:B------:R-:W-:Y:S01]  /*47a0*/  FFMA R83, R83, R23, R14 ;  /* 0x0000001753537223 */ /* 0x000fe2000000000e */
[----:B--2---:R-:W-:Y:S01]  /*47b0*/  @P1 IMAD.MOV.U32 R5, RZ, RZ, R13 ;  /* 0x000000ffff051224 */ /* 0x004fe200078e000d */
[----:B------:R-:W-:Y:S04]  /*47c0*/  BSSY B1, `(.L_x_150) ;  /* 0x0000004000017945 */ /* 0x000fe80003800000 */
[----:B------:R2:W-:Y:S06]  /*47d0*/  @P1 STG.E desc[UR36][R4.64+0x1c4], R83 ;  /* 0x0001c45304001986 */ /* 0x0005ec000c101924 */
[----:B------:R-:W-:Y:S05]  /*47e0*/  @!P3 BRA `(.L_x_151) ;  /* 0x000000000004b947 */ /* 0x000fea0003800000 */
[----:B------:R0:W5:Y:S02]  /*47f0*/  LDG.E.LTC128B R25, desc[UR36][R6.64+0x1e0] ;  /* 0x0001e02406197981 */ /* 0x000164000c1e1920 */
.L_x_151:
[----:B------:R-:W-:Y:S05]  /*4800*/  BSYNC B1 ;  /* 0x0000000000017941 */ /* 0x000fea0003800000 */
.L_x_150:
[----:B--2--5:R-:W-:Y:S01]  /*4810*/  FMUL R5, R25, R90 ;  /* 0x0000005a19057220 */ /* 0x024fe20000400000 */
[----:B------:R-:W-:Y:S01]  /*4820*/  @P3 IMAD.MOV.U32 R4, RZ, RZ, R10 ;  /* 0x000000ffff043224 */ /* 0x000fe200078e000a */
[----:B------:R-:W-:Y:S01]  /*4830*/  ISETP.GT.AND P1, PT, R3, RZ, P0 ;  /* 0x000000ff0300720c */ /* 0x000fe20000724270 */
[----:B------:R-:W-:Y:S01]  /*4840*/  BSSY B1, `(.L_x_152) ;  /* 0x0000006000017945 */ /* 0x000fe20003800000 */
[----:B------:R-:W-:Y:S01]  /*4850*/  FFMA R15, R84, R23, R5 ;  /* 0x00000017540f7223 */ /* 0x000fe20000000005 */
[----:B------:R-:W-:-:S05]  /*4860*/  @P3 IMAD.MOV.U32 R5, RZ, RZ, R11 ;  /* 0x000000ffff053224 */ /* 0x000fca00078e000b */
[----:B------:R2:W-:Y:S05]  /*4870*/  @P3 STG.E desc[UR36][R4.64+0x1e0], R15 ;  /* 0x0001e00f04003986 */ /* 0x0005ea000c101924 */
[----:B------:R-:W-:Y:S05]  /*4880*/  @!P1 BRA `(.L_x_153) ;  /* 0x0000000000049947 */ /* 0x000fea0003800000 */
[----:B------:R0:W5:Y:S02]  /*4890*/  LDG.E.LTC128B R25, desc[UR36][R6.64+0x1e4] ;  /* 0x0001e42406197981 */ /* 0x000164000c1e1920 */
.L_x_153:
[----:B------:R-:W-:Y:S05]  /*48a0*/  BSYNC B1 ;  /* 0x0000000000017941 */ /* 0x000fea0003800000 */
.L_x_152:
[----:B--2--5:R-:W-:Y:S01]  /*48b0*/  FMUL R4, R25, R90 ;  /* 0x0000005a19047220 */ /* 0x024fe20000400000 */
[----:B------:R-:W-:Y:S01]  /*48c0*/  ISETP.GT.AND P2, PT, R3, 0x8, P2 ;  /* 0x000000080300780c */ /* 0x000fe20001744270 */
[----:B------:R-:W-:Y:S02]  /*48d0*/  BSSY B1, `(.L_x_154) ;  /* 0x0000005000017945 */ /* 0x000fe40003800000 */
[----:B------:R-:W-:-:S05]  /*48e0*/  FFMA R85, R85, R23, R4 ;  /* 0x0000001755557223 */ /* 0x000fca0000000004 */
[----:B------:R2:W-:Y:S05]  /*48f0*/  @P1 STG.E desc[UR36][R10.64+0x1e4], R85 ;  /* 0x0001e4550a001986 */ /* 0x0005ea000c101924 */
[----:B------:R-:W-:Y:S05]  /*4900*/  @!P2 BRA `(.L_x_155) ;  /* 0x000000000004a947 */ /* 0x000fea0003800000 */
[----:B------:R0:W5:Y:S02]  /*4910*/  LDG.E.LTC128B R25, desc[UR36][R8.64+0x1e0] ;  /* 0x0001e02408197981 */ /* 0x000164000c1e1920 */
.L_x_155:
[----:B------:R-:W-:Y:S05]  /*4920*/  BSYNC B1 ;  /* 0x0000000000017941 */ /* 0x000fea0003800000 */
.L_x_154:
[----:B-----5:R-:W-:Y:S01]  /*4930*/  FMUL R5, R25, R90 ;  /* 0x0000005a19057220 */ /* 0x020fe20000400000 */
[----:B------:R-:W-:Y:S01]  /*4940*/  @P2 IMAD.MOV.U32 R4, RZ, RZ, R12 ;  /* 0x000000ffff042224 */ /* 0x000fe200078e000c */
[----:B------:R-:W-:Y:S01]  /*4950*/  ISETP.GT.AND P0, PT, R3, 0x8, P0 ;  /* 0x000000080300780c */ /* 0x000fe20000704270 */
[----:B------:R-:W-:Y:S01]  /*4960*/  BSSY B1, `(.L_x_156) ;  /* 0x0000006000017945 */ /* 0x000fe20003800000 */
[----:B01--4-:R-:W-:Y:S01]  /*4970*/  FFMA R7, R86, R23, R5 ;  /* 0x0000001756077223 */ /* 0x013fe20000000005 */
[----:B------:R-:W-:-:S05]  /*4980*/  @P2 IMAD.MOV.U32 R5, RZ, RZ, R13 ;  /* 0x000000ffff052224 */ /* 0x000fca00078e000d */
[----:B------:R0:W-:Y:S05]  /*4990*/  @P2 STG.E desc[UR36][R4.64+0x1e0], R7 ;  /* 0x0001e00704002986 */ /* 0x0001ea000c101924 */
[----:B------:R-:W-:Y:S05]  /*49a0*/  @!P0 BRA `(.L_x_157) ;  /* 0x0000000000048947 */ /* 0x000fea0003800000 */
[----:B------:R1:W5:Y:S02]  /*49b0*/  LDG.E.LTC128B R25, desc[UR36][R8.64+0x1e4] ;  /* 0x0001e42408197981 */ /* 0x000364000c1e1920 */
.L_x_157:
[----:B------:R-:W-:Y:S05]  /*49c0*/  BSYNC B1 ;  /* 0x0000000000017941 */ /* 0x000fea0003800000 */
.L_x_156:
[----:B0----5:R-:W-:-:S04]  /*49d0*/  FMUL R4, R25, R90 ;  /* 0x0000005a19047220 */ /* 0x021fc80000400000 */
[----:B------:R-:W-:Y:S01]  /*49e0*/  FFMA R87, R87, R23, R4 ;  /* 0x0000001757577223 */ /* 0x000fe20000000004 */
[----:B------:R-:W-:Y:S06]  /*49f0*/  @!P0 BRA `(.L_x_158) ;  /* 0x0000000c00c88947 */ /* 0x000fec0003800000 */
[----:B------:R0:W-:Y:S01]  /*4a00*/  STG.E desc[UR36][R12.64+0x1e4], R87 ;  /* 0x0001e4570c007986 */ /* 0x0001e2000c101924 */
[----:B------:R-:W-:Y:S05]  /*4a10*/  BRA `(.L_x_158) ;  /* 0x0000000c00c07947 */ /* 0x000fea0003800000 */
.L_x_33:
[----:B------:R-:W-:Y:S01]  /*4a20*/  ISETP.GT.AND P0, PT, R4, 0x1, PT ;  /* 0x000000010400780c */ /* 0x000fe20003f04270 */
[----:B------:R-:W-:Y:S01]  /*4a30*/  ULDC.64 UR4, c[0x0][0x5c0] ;  /* 0x0001700000047ab9 */ /* 0x000fe20000000a00 */
[-C--:B------:R-:W-:Y:S01]  /*4a40*/  FMUL R5, R24, R23.reuse ;  /* 0x0000001718057220 */ /* 0x080fe20000400000 */
[C---:B------:R-:W-:Y:S01]  /*4a50*/  LEA R6, P4, R106.reuse, UR4, 0x2 ;  /* 0x000000046a067c11 */ /* 0x040fe2000f8810ff */
[-C--:B------:R-:W-:Y:S01]  /*4a60*/  FMUL R25, R25, R23.reuse ;  /* 0x0000001719197220 */ /* 0x080fe20000400000 */
[----:B------:R-:W-:Y:S01]  /*4a70*/  ISETP.GT.AND P2, PT, R3, RZ, P0 ;  /* 0x000000ff0300720c */ /* 0x000fe20000744270 */
[-C--:B------:R-:W-:Y:S01]  /*4a80*/  FMUL R27, R27, R23.reuse ;  /* 0x000000171b1b7220 */ /* 0x080fe20000400000 */
[----:B------:R-:W-:Y:S01]  /*4a90*/  LEA.HI.X R7, R106, UR5, R115, 0x2, P4 ;  /* 0x000000056a077c11 */ /* 0x000fe2000a0f1473 */
[-C--:B------:R-:W-:Y:S01]  /*4aa0*/  FMUL R11, R28, R23.reuse ;  /* 0x000000171c0b7220 */ /* 0x080fe20000400000 */
[----:B------:R-:W-:Y:S01]  /*4ab0*/  ISETP.GT.AND P3, PT, R3, 0x8, P3 ;  /* 0x000000080300780c */ /* 0x000fe20001f64270 */
[-C--:B------:R-:W-:Y:S01]  /*4ac0*/  FMUL R29, R29, R23.reuse ;  /* 0x000000171d1d7220 */ /* 0x080fe20000400000 */
[----:B------:R-:W-:Y:S01]  /*4ad0*/  SHF.L.U64.HI R9, R91, 0x2, R92 ;  /* 0x000000025b097819 */ /* 0x000fe2000001025c */
[----:B------:R0:W-:Y:S01]  /*4ae0*/  @P1 STG.E desc[UR36][R6.64], R5 ;  /* 0x0000000506001986 */ /* 0x0001e2000c101924 */
[----:B------:R-:W-:Y:S01]  /*4af0*/  ISETP.GT.AND P0, PT, R3, 0x8, P0 ;  /* 0x000000080300780c */ /* 0x000fe20000704270 */
[-C--:B------:R-:W-:Y:S01]  /*4b00*/  FMUL R31, R31, R23.reuse ;  /* 0x000000171f1f7220 */ /* 0x080fe20000400000 */
[----:B------:R-:W-:Y:S01]  /*4b10*/  LEA R8, P1, R91, R6, 0x2 ;  /* 0x000000065b087211 */ /* 0x000fe200078210ff */
[-C--:B------:R-:W-:Y:S01]  /*4b20*/  FMUL R33, R33, R23.reuse ;  /* 0x0000001721217220 */ /* 0x080fe20000400000 */
[C---:B------:R-:W-:Y:S01]  /*4b30*/  ISETP.GT.AND P5, PT, R4.reuse, 0x8, PT ;  /* 0x000000080400780c */ /* 0x040fe20003fa4270 */
[----:B------:R-:W-:Y:S01]  /*4b40*/  @P2 STG.E desc[UR36][R6.64+0x4], R25 ;  /* 0x0000041906002986 */ /* 0x000fe2000c101924 */
[----:B------:R-:W-:Y:S01]  /*4b50*/  ISETP.GT.AND P4, PT, R4, 0x9, PT ;  /* 0x000000090400780c */ /* 0x000fe20003f84270 */
[----:B------:R-:W-:Y:S01]  /*4b60*/  IMAD.X R9, R9, 0x1, R7, P1 ;  /* 0x0000000109097824 */ /* 0x000fe200008e0607 */
[----:B------:R-:W-:Y:S01]  /*4b70*/  ISETP.GT.AND P2, PT, R3, RZ, P5 ;  /* 0x000000ff0300720c */ /* 0x000fe20002f44270 */
[-C--:B------:R-:W-:Y:S01]  /*4b80*/  FMUL R35, R35, R23.reuse ;  /* 0x0000001723237220 */ /* 0x080fe20000400000 */
[C---:B------:R-:W-:Y:S01]  /*4b90*/  ISETP.GT.AND P1, PT, R3.reuse, RZ, P4 ;  /* 0x000000ff0300720c */ /* 0x040fe20002724270 */
[-C--:B0-----:R-:W-:Y:S01]  /*4ba0*/  FMUL R5, R26, R23.reuse ;  /* 0x000000171a057220 */ /* 0x081fe20000400000 */
[----:B------:R-:W-:Y:S01]  /*4bb0*/  ISETP.GT.AND P4, PT, R3, 0x8, P4 ;  /* 0x000000080300780c */ /* 0x000fe20002784270 */
[-C--:B------:R-:W-:Y:S01]  /*4bc0*/  FMUL R37, R37, R23.reuse ;  /* 0x0000001725257220 */ /* 0x080fe20000400000 */
[-C--:B------:R-:W-:Y:S01]  /*4bd0*/  FMUL R39, R39, R23.reuse ;  /* 0x0000001727277220 */ /* 0x080fe20000400000 */
[-C--:B------:R-:W-:Y:S01]  /*4be0*/  FMUL R41, R41, R23.reuse ;  /* 0x0000001729297220 */ /* 0x080fe20000400000 */
[----:B------:R0:W-:Y:S01]  /*4bf0*/  @P3 STG.E desc[UR36][R8.64], R5 ;  /* 0x0000000508003986 */ /* 0x0001e2000c101924 */
[C---:B------:R-:W-:Y:S01]  /*4c00*/  ISETP.GT.AND P3, PT, R4.reuse, 0x11, PT ;  /* 0x000000110400780c */ /* 0x040fe20003f64270 */
[-C--:B------:R-:W-:Y:S01]  /*4c10*/  FMUL R43, R43, R23.reuse ;  /* 0x000000172b2b7220 */ /* 0x080fe20000400000 */
[-C--:B------:R-:W-:Y:S01]  /*4c20*/  FMUL R45, R45, R23.reuse ;  /* 0x000000172d2d7220 */ /* 0x080fe20000400000 */
[----:B------:R-:W-:Y:S01]  /*4c30*/  @P0 STG.E desc[UR36][R8.64+0x4], R27 ;  /* 0x0000041b08000986 */ /* 0x000fe2000c101924 */
[----:B------:R-:W-:Y:S01]  /*4c40*/  ISETP.GT.AND P0, PT, R3, 0x8, P5 ;  /* 0x000000080300780c */ /* 0x000fe20002f04270 */
[-C--:B------:R-:W-:Y:S01]  /*4c50*/  FMUL R47, R47, R23.reuse ;  /* 0x000000172f2f7220 */ /* 0x080fe20000400000 */
[----:B------:R-:W-:Y:S01]  /*4c60*/  ISETP.GT.AND P5, PT, R4, 0x10, PT ;  /* 0x000000100400780c */ /* 0x000fe20003fa4270 */
[----:B------:R1:W-:Y:S01]  /*4c70*/  @P2 STG.E desc[UR36][R6.64+0x20], R11 ;  /* 0x0000200b06002986 */ /* 0x0003e2000c101924 */
[-C--:B------:R-:W-:Y:S01]  /*4c80*/  FMUL R49, R49, R23.reuse ;  /* 0x0000001731317220 */ /* 0x080fe20000400000 */
[-C--:B------:R-:W-:Y:S01]  /*4c90*/  FMUL R51, R51, R23.reuse ;  /* 0x0000001733337220 */ /* 0x080fe20000400000 */
[C---:B------:R-:W-:Y:S01]  /*4ca0*/  ISETP.GT.AND P2, PT, R3.reuse, RZ, P5 ;  /* 0x000000ff0300720c */ /* 0x040fe20002f44270 */
[----:B------:R-:W-:Y:S01]  /*4cb0*/  @P1 STG.E desc[UR36][R6.64+0x24], R29 ;  /* 0x0000241d06001986 */ /* 0x000fe2000c101924 */
[C---:B------:R-:W-:Y:S01]  /*4cc0*/  ISETP.GT.AND P1, PT, R3.reuse, RZ, P3 ;  /* 0x000000ff0300720c */ /* 0x040fe20001f24270 */
[-C--:B0-----:R-:W-:Y:S01]  /*4cd0*/  FMUL R5, R30, R23.reuse ;  /* 0x000000171e057220 */ /* 0x081fe20000400000 */
[----:B------:R-:W-:Y:S01]  /*4ce0*/  ISETP.GT.AND P3, PT, R3, 0x8, P3 ;  /* 0x000000080300780c */ /* 0x000fe20001f64270 */
[-C--:B------:R-:W-:Y:S01]  /*4cf0*/  FMUL R53, R53, R23.reuse ;  /* 0x0000001735357220 */ /* 0x080fe20000400000 */
[-C--:B------:R-:W-:Y:S01]  /*4d00*/  FMUL R55, R55, R23.reuse ;  /* 0x0000001737377220 */ /* 0x080fe20000400000 */
[-C--:B------:R-:W-:Y:S01]  /*4d10*/  FMUL R57, R57, R23.reuse ;  /* 0x0000001739397220 */ /* 0x080fe20000400000 */
[----:B------:R0:W-:Y:S01]  /*4d20*/  @P0 STG.E desc[UR36][R8.64+0x20], R5 ;  /* 0x0000200508000986 */ /* 0x0001e2000c101924 */
[-C--:B-1----:R-:W-:Y:S01]  /*4d30*/  FMUL R11, R32, R23.reuse ;  /* 0x00000017200b7220 */ /* 0x082fe20000400000 */
[----:B------:R-:W-:Y:S01]  /*4d40*/  ISETP.GT.AND P0, PT, R3, 0x8, P5 ;  /* 0x000000080300780c */ /* 0x000fe20002f04270 */
[-C--:B------:R-:W-:Y:S01]  /*4d50*/  FMUL R59, R59, R23.reuse ;  /* 0x000000173b3b7220 */ /* 0x080fe20000400000 */
[----:B------:R-:W-:Y:S01]  /*4d60*/  @P4 STG.E desc[UR36][R8.64+0x24], R31 ;  /* 0x0000241f08004986 */ /* 0x000fe2000c101924 */
[C---:B------:R-:W-:Y:S01]  /*4d70*/  ISETP.GT.AND P5, PT, R4.reuse, 0x18, PT ;  /* 0x000000180400780c */ /* 0x040fe20003fa4270 */
[-C--:B------:R-:W-:Y:S01]  /*4d80*/  FMUL R61, R61, R23.reuse ;  /* 0x000000173d3d7220 */ /* 0x080fe20000400000 */
[----:B------:R-:W-:Y:S01]  /*4d90*/  ISETP.GT.AND P4, PT, R4, 0x19, PT ;  /* 0x000000190400780c */ /* 0x000fe20003f84270 */
[----:B------:R1:W-:Y:S01]  /*4da0*/  @P2 STG.E desc[UR36][R6.64+0x40], R11 ;  /* 0x0000400b06002986 */ /* 0x0003e2000c101924 */
[----:B------:R-:W-:Y:S01]  /*4db0*/  ISETP.GT.AND P2, PT, R3, RZ, P5 ;  /* 0x000000ff0300720c */ /* 0x000fe20002f44270 */
[-C--:B------:R-:W-:Y:S01]  /*4dc0*/  FMUL R63, R63, R23.reuse ;  /* 0x000000173f3f7220 */ /* 0x080fe20000400000 */
[-C--:B------:R-:W-:Y:S01]  /*4dd0*/  FMUL R65, R65, R23.reuse ;  /* 0x0000001741417220 */ /* 0x080fe20000400000 */
        /* <DEDUP_REMOVED lines=32> */
[----:B------:R-:W-:Y:S01]  /*4fe0*/  FMUL R87, R87, R23 ;  /* 0x0000001757577220 */ /* 0x000fe20000400000 */
[----:B------:R-:W-:Y:S01]  /*4ff0*/  ISETP.GT.AND P4, PT, R4, 0x29, PT ;  /* 0x000000290400780c */ /* 0x000fe20003f84270 */
[----:B------:R1:W-:Y:S01]  /*5000*/  @P2 STG.E desc[UR36][R6.64+0x80], R11 ;  /* 0x0000800b06002986 */ /* 0x0003e2000c101924 */
[----:B------:R-:W-:-:S03]  /*5010*/  ISETP.GT.AND P2, PT, R3, RZ, P5 ;  /* 0x000000ff0300720c */ /* 0x000fc60002f44270 */
[----:B------:R-:W-:Y:S01]  /*5020*/  @P1 STG.E desc[UR36][R6.64+0x84], R41 ;  /* 0x0000842906001986 */ /* 0x000fe2000c101924 */
[C---:B------:R-:W-:Y:S01]  /*5030*/  ISETP.GT.AND P1, PT, R3.reuse, RZ, P4 ;  /* 0x000000ff0300720c */ /* 0x040fe20002724270 */
[----:B0-----:R-:W-:Y:S01]  /*5040*/  FMUL R5, R42, R23 ;  /* 0x000000172a057220 */ /* 0x001fe20000400000 */
[----:B------:R-:W-:-:S04]  /*5050*/  ISETP.GT.AND P4, PT, R3, 0x8, P4 ;  /* 0x000000080300780c */ /* 0x000fc80002784270 */
[----:B------:R0:W-:Y:S01]  /*5060*/  @P0 STG.E desc[UR36][R8.64+0x80], R5 ;  /* 0x0000800508000986 */ /* 0x0001e2000c101924 */
[----:B-1----:R-:W-:Y:S01]  /*5070*/  FMUL R11, R44, R23 ;  /* 0x000000172c0b7220 */ /* 0x002fe20000400000 */
[C---:B------:R-:W-:Y:S02]  /*5080*/  ISETP.GT.AND P0, PT, R3.reuse, 0x8, P5 ;  /* 0x000000080300780c */ /* 0x040fe40002f04270 */
[----:B------:R-:W-:Y:S01]  /*5090*/  @P3 STG.E desc[UR36][R8.64+0x84], R43 ;  /* 0x0000842b08003986 */ /* 0x000fe2000c101924 */
[C---:B------:R-:W-:Y:S02]  /*50a0*/  ISETP.GT.AND P5, PT, R4.reuse, 0x30, PT ;  /* 0x000000300400780c */ /* 0x040fe40003fa4270 */
        /* <DEDUP_REMOVED lines=21> */
[----:B------:R-:W-:Y:S02]  /*5200*/  ISETP.GT.AND P0, PT, R3, 0x8, P5 ;  /* 0x000000080300780c */ /* 0x000fe40002f04270 */
[----:B------:R-:W-:Y:S01]  /*5210*/  @P3 STG.E desc[UR36][R8.64+0xc4], R51 ;  /* 0x0000c43308003986 */ /* 0x000fe2000c101924 */
[----:B------:R-:W-:-:S03]  /*5220*/  ISETP.GT.AND P5, PT, R4, 0x40, PT ;  /* 0x000000400400780c */ /* 0x000fc60003fa4270 */
[----:B------:R1:W-:Y:S01]  /*5230*/  @P2 STG.E desc[UR36][R6.64+0xe0], R11 ;  /* 0x0000e00b06002986 */ /* 0x0003e2000c101924 */
[----:B------:R-:W-:-:S03]  /*5240*/  ISETP.GT.AND P3, PT, R3, RZ, P5 ;  /* 0x000000ff0300720c */ /* 0x000fc60002f64270 */
[----:B------:R-:W-:Y:S01]  /*5250*/  @P1 STG.E desc[UR36][R6.64+0xe4], R53 ;  /* 0x0000e43506001986 */ /* 0x000fe2000c101924 */
[----:B------:R-:W-:Y:S01]  /*5260*/  ISETP.GT.AND P1, PT, R4, 0x41, PT ;  /* 0x000000410400780c */ /* 0x000fe20003f24270 */
[----:B0-----:R-:W-:-:S03]  /*5270*/  FMUL R5, R54, R23 ;  /* 0x0000001736057220 */ /* 0x001fc60000400000 */
[C---:B------:R-:W-:Y:S02]  /*5280*/  ISETP.GT.AND P2, PT, R3.reuse, RZ, P1 ;  /* 0x000000ff0300720c */ /* 0x040fe40000f44270 */
[----:B------:R0:W-:Y:S01]  /*5290*/  @P0 STG.E desc[UR36][R8.64+0xe0], R5 ;  /* 0x0000e00508000986 */ /* 0x0001e2000c101924 */
[-C--:B-1----:R-:W-:Y:S01]  /*52a0*/  FMUL R11, R56, R23.reuse ;  /* 0x00000017380b7220 */ /* 0x082fe20000400000 */
[C---:B------:R-:W-:Y:S02]  /*52b0*/  ISETP.GT.AND P0, PT, R3.reuse, 0x8, P5 ;  /* 0x000000080300780c */ /* 0x040fe40002f04270 */
[----:B------:R-:W-:Y:S01]  /*52c0*/  @P4 STG.E desc[UR36][R8.64+0xe4], R55 ;  /* 0x0000e43708004986 */ /* 0x000fe2000c101924 */
[C---:B------:R-:W-:Y:S02]  /*52d0*/  ISETP.GT.AND P1, PT, R3.reuse, 0x8, P1 ;  /* 0x000000080300780c */ /* 0x040fe40000f24270 */
[C---:B------:R-:W-:Y:S01]  /*52e0*/  ISETP.GT.AND P5, PT, R4.reuse, 0x48, PT ;  /* 0x000000480400780c */ /* 0x040fe20003fa4270 */
[----:B------:R1:W-:Y:S03]  /*52f0*/  @P3 STG.E desc[UR36][R6.64+0x100], R11 ;  /* 0x0001000b06003986 */ /* 0x0003e6000c101924 */
[----:B------:R-:W-:Y:S01]  /*5300*/  ISETP.GT.AND P4, PT, R3, RZ, P5 ;  /* 0x000000ff0300720c */ /* 0x000fe20002f84270 */
[----:B------:R-:W-:Y:S01]  /*5310*/  @P2 STG.E desc[UR36][R6.64+0x104], R57 ;  /* 0x0001043906002986 */ /* 0x000fe2000c101924 */
[----:B------:R-:W-:Y:S01]  /*5320*/  ISETP.GT.AND P2, PT, R4, 0x49, PT ;  /* 0x000000490400780c */ /* 0x000fe20003f44270 */
[----:B0-----:R-:W-:-:S03]  /*5330*/  FMUL R5, R58, R23 ;  /* 0x000000173a057220 */ /* 0x001fc60000400000 */
[C---:B------:R-:W-:Y:S02]  /*5340*/  ISETP.GT.AND P3, PT, R3.reuse, RZ, P2 ;  /* 0x000000ff0300720c */ /* 0x040fe40001764270 */
[----:B------:R0:W-:Y:S01]  /*5350*/  @P0 STG.E desc[UR36][R8.64+0x100], R5 ;  /* 0x0001000508000986 */ /* 0x0001e2000c101924 */
[----:B-1----:R-:W-:Y:S01]  /*5360*/  FMUL R11, R60, R23 ;  /* 0x000000173c0b7220 */ /* 0x002fe20000400000 */
[C---:B------:R-:W-:Y:S02]  /*5370*/  ISETP.GT.AND P2, PT, R3.reuse, 0x8, P2 ;  /* 0x000000080300780c */ /* 0x040fe40001744270 */
[----:B------:R-:W-:Y:S01]  /*5380*/  @P1 STG.E desc[UR36][R8.64+0x104], R59 ;  /* 0x0001043b08001986 */ /* 0x000fe2000c101924 */
[----:B------:R-:W-:Y:S02]  /*5390*/  ISETP.GT.AND P1, PT, R3, 0x8, P5 ;  /* 0x000000080300780c */ /* 0x000fe40002f24270 */
[C---:B------:R-:W-:Y:S01]  /*53a0*/  ISETP.GT.AND P5, PT, R4.reuse, 0x50, PT ;  /* 0x000000500400780c */ /* 0x040fe20003fa4270 */
[----:B------:R1:W-:Y:S01]  /*53b0*/  @P4 STG.E desc[UR36][R6.64+0x120], R11 ;  /* 0x0001200b06004986 */ /* 0x0003e2000c101924 */
[----:B------:R-:W-:-:S03]  /*53c0*/  ISETP.GT.AND P0, PT, R4, 0x51, PT ;  /* 0x000000510400780c */ /* 0x000fc60003f04270 */
[----:B------:R-:W-:Y:S01]  /*53d0*/  @P3 STG.E desc[UR36][R6.64+0x124], R61 ;  /* 0x0001243d06003986 */ /* 0x000fe2000c101924 */
[C---:B------:R-:W-:Y:S01]  /*53e0*/  ISETP.GT.AND P3, PT, R3.reuse, RZ, P5 ;  /* 0x000000ff0300720c */ /* 0x040fe20002f64270 */
[-C--:B0-----:R-:W-:Y:S01]  /*53f0*/  FMUL R5, R62, R23.reuse ;  /* 0x000000173e057220 */ /* 0x081fe20000400000 */
[C---:B------:R-:W-:Y:S02]  /*5400*/  ISETP.GT.AND P4, PT, R3.reuse, RZ, P0 ;  /* 0x000000ff0300720c */ /* 0x040fe40000784270 */
[C---:B------:R-:W-:Y:S02]  /*5410*/  ISETP.GT.AND P0, PT, R3.reuse, 0x8, P0 ;  /* 0x000000080300780c */ /* 0x040fe40000704270 */
[----:B------:R0:W-:Y:S01]  /*5420*/  @P1 STG.E desc[UR36][R8.64+0x120], R5 ;  /* 0x0001200508001986 */ /* 0x0001e2000c101924 */
[----:B------:R-:W-:Y:S01]  /*5430*/  ISETP.GT.AND P1, PT, R3, 0x8, P5 ;  /* 0x000000080300780c */ /* 0x000fe20002f24270 */
[----:B-1----:R-:W-:Y:S02]  /*5440*/  FMUL R11, R64, R23 ;  /* 0x00000017400b7220 */ /* 0x002fe40000400000 */
[----:B------:R-:W-:Y:S01]  /*5450*/  @P2 STG.E desc[UR36][R8.64+0x124], R63 ;  /* 0x0001243f08002986 */ /* 0x000fe2000c101924 */
[----:B------:R-:W-:-:S03]  /*5460*/  ISETP.GT.AND P2, PT, R4, 0x58, PT ;  /* 0x000000580400780c */ /* 0x000fc60003f44270 */
[----:B------:R1:W-:Y:S01]  /*5470*/  @P3 STG.E desc[UR36][R6.64+0x140], R11 ;  /* 0x0001400b06003986 */ /* 0x0003e2000c101924 */
[C---:B------:R-:W-:Y:S02]  /*5480*/  ISETP.GT.AND P5, PT, R3.reuse, RZ, P2 ;  /* 0x000000ff0300720c */ /* 0x040fe400017a4270 */
[----:B------:R-:W-:Y:S01]  /*5490*/  ISETP.GT.AND P3, PT, R4, 0x59, PT ;  /* 0x000000590400780c */ /* 0x000fe20003f64270 */
[-C--:B0-----:R-:W-:Y:S01]  /*54a0*/  FMUL R5, R66, R23.reuse ;  /* 0x0000001742057220 */ /* 0x081fe20000400000 */
[----:B------:R-:W-:Y:S01]  /*54b0*/  @P4 STG.E desc[UR36][R6.64+0x144], R65 ;  /* 0x0001444106004986 */ /* 0x000fe2000c101924 */
[C---:B------:R-:W-:Y:S02]  /*54c0*/  ISETP.GT.AND P2, PT, R3.reuse, 0x8, P2 ;  /* 0x000000080300780c */ /* 0x040fe40001744270 */
[C---:B------:R-:W-:Y:S01]  /*54d0*/  ISETP.GT.AND P4, PT, R3.reuse, RZ, P3 ;  /* 0x000000ff0300720c */ /* 0x040fe20001f84270 */
[----:B------:R0:W-:Y:S01]  /*54e0*/  @P1 STG.E desc[UR36][R8.64+0x140], R5 ;  /* 0x0001400508001986 */ /* 0x0001e2000c101924 */
[----:B------:R-:W-:Y:S01]  /*54f0*/  ISETP.GT.AND P3, PT, R3, 0x8, P3 ;  /* 0x000000080300780c */ /* 0x000fe20001f64270 */
[----:B-1----:R-:W-:-:S02]  /*5500*/  FMUL R11, R68, R23 ;  /* 0x00000017440b7220 */ /* 0x002fc40000400000 */
[----:B------:R-:W-:Y:S01]  /*5510*/  @P0 STG.E desc[UR36][R8.64+0x144], R67 ;  /* 0x0001444308000986 */ /* 0x000fe2000c101924 */
[C---:B------:R-:W-:Y:S02]  /*5520*/  ISETP.GT.AND P0, PT, R4.reuse, 0x60, PT ;  /* 0x000000600400780c */ /* 0x040fe40003f04270 */
[----:B------:R-:W-:Y:S01]  /*5530*/  ISETP.GT.AND P1, PT, R4, 0x61, PT ;  /* 0x000000610400780c */ /* 0x000fe20003f24270 */
[----:B------:R1:W-:Y:S01]  /*5540*/  @P5 STG.E desc[UR36][R6.64+0x160], R11 ;  /* 0x0001600b06005986 */ /* 0x0003e2000c101924 */
[C---:B------:R-:W-:Y:S02]  /*5550*/  ISETP.GT.AND P5, PT, R3.reuse, RZ, P0 ;  /* 0x000000ff0300720c */ /* 0x040fe400007a4270 */
[C---:B------:R-:W-:Y:S01]  /*5560*/  ISETP.GT.AND P0, PT, R3.reuse, 0x8, P0 ;  /* 0x000000080300780c */ /* 0x040fe20000704270 */
[----:B0-----:R-:W-:Y:S01]  /*5570*/  FMUL R5, R70, R23 ;  /* 0x0000001746057220 */ /* 0x001fe20000400000 */
[----:B------:R-:W-:Y:S01]  /*5580*/  @P4 STG.E desc[UR36][R6.64+0x164], R69 ;  /* 0x0001644506004986 */ /* 0x000fe2000c101924 */
[----:B------:R-:W-:-:S02]  /*5590*/  ISETP.GT.AND P4, PT, R3, RZ, P1 ;  /* 0x000000ff0300720c */ /* 0x000fc40000f84270 */
[----:B------:R-:W-:Y:S01]  /*55a0*/  ISETP.GT.AND P1, PT, R3, 0x8, P1 ;  /* 0x000000080300780c */ /* 0x000fe20000f24270 */
[----:B------:R0:W-:Y:S01]  /*55b0*/  @P2 STG.E desc[UR36][R8.64+0x160], R5 ;  /* 0x0001600508002986 */ /* 0x0001e2000c101924 */
[----:B------:R-:W-:Y:S01]  /*55c0*/  ISETP.GT.AND P2, PT, R4, 0x68, PT ;  /* 0x000000680400780c */ /* 0x000fe20003f44270 */
[----:B-1----:R-:W-:Y:S02]  /*55d0*/  FMUL R11, R72, R23 ;  /* 0x00000017480b7220 */ /* 0x002fe40000400000 */
[----:B------:R-:W-:Y:S01]  /*55e0*/  @P3 STG.E desc[UR36][R8.64+0x164], R71 ;  /* 0x0001644708003986 */ /* 0x000fe2000c101924 */
[----:B------:R-:W-:-:S03]  /*55f0*/  ISETP.GT.AND P3, PT, R4, 0x69, PT ;  /* 0x000000690400780c */ /* 0x000fc60003f64270 */
[----:B------:R1:W-:Y:S01]  /*5600*/  @P5 STG.E desc[UR36][R6.64+0x180], R11 ;  /* 0x0001800b06005986 */ /* 0x0003e2000c101924 */
[C---:B------:R-:W-:Y:S02]  /*5610*/  ISETP.GT.AND P5, PT, R3.reuse, RZ, P2 ;  /* 0x000000ff0300720c */ /* 0x040fe400017a4270 */
[C---:B------:R-:W-:Y:S01]  /*5620*/  ISETP.GT.AND P2, PT, R3.reuse, 0x8, P2 ;  /* 0x000000080300780c */ /* 0x040fe20001744270 */
[-C--:B0-----:R-:W-:Y:S01]  /*5630*/  FMUL R5, R74, R23.reuse ;  /* 0x000000174a057220 */ /* 0x081fe20000400000 */
[----:B------:R-:W-:Y:S01]  /*5640*/  @P4 STG.E desc[UR36][R6.64+0x184], R73 ;  /* 0x0001844906004986 */ /* 0x000fe2000c101924 */
[C---:B------:R-:W-:Y:S02]  /*5650*/  ISETP.GT.AND P4, PT, R3.reuse, RZ, P3 ;  /* 0x000000ff0300720c */ /* 0x040fe40001f84270 */
[----:B------:R-:W-:Y:S01]  /*5660*/  ISETP.GT.AND P3, PT, R3, 0x8, P3 ;  /* 0x000000080300780c */ /* 0x000fe20001f64270 */
[----:B------:R0:W-:Y:S01]  /*5670*/  @P0 STG.E desc[UR36][R8.64+0x180], R5 ;  /* 0x0001800508000986 */ /* 0x0001e2000c101924 */
[----:B------:R-:W-:Y:S01]  /*5680*/  ISETP.GT.AND P0, PT, R4, 0x70, PT ;  /* 0x000000700400780c */ /* 0x000fe20003f04270 */
[----:B-1----:R-:W-:-:S02]  /*5690*/  FMUL R11, R76, R23 ;  /* 0x000000174c0b7220 */ /* 0x002fc40000400000 */
[----:B------:R-:W-:Y:S01]  /*56a0*/  @P1 STG.E desc[UR36][R8.64+0x184], R75 ;  /* 0x0001844b08001986 */ /* 0x000fe2000c101924 */
[----:B------:R-:W-:-:S03]  /*56b0*/  ISETP.GT.AND P1, PT, R4, 0x71, PT ;  /* 0x000000710400780c */ /* 0x000fc60003f24270 */
[----:B------:R1:W-:Y:S01]  /*56c0*/  @P5 STG.E desc[UR36][R6.64+0x1a0], R11 ;  /* 0x0001a00b06005986 */ /* 0x0003e2000c101924 */
[C---:B------:R-:W-:Y:S02]  /*56d0*/  ISETP.GT.AND P5, PT, R3.reuse, RZ, P0 ;  /* 0x000000ff0300720c */ /* 0x040fe400007a4270 */
[C---:B------:R-:W-:Y:S01]  /*56e0*/  ISETP.GT.AND P0, PT, R3.reuse, 0x8, P0 ;  /* 0x000000080300780c */ /* 0x040fe20000704270 */
[----:B------:R-:W-:Y:S01]  /*56f0*/  @P4 STG.E desc[UR36][R6.64+0x1a4], R77 ;  /* 0x0001a44d06004986 */ /* 0x000fe2000c101924 */
[-C--:B0-----:R-:W-:Y:S01]  /*5700*/  FMUL R5, R78, R23.reuse ;  /* 0x000000174e057220 */ /* 0x081fe20000400000 */
[C---:B------:R-:W-:Y:S02]  /*5710*/  ISETP.GT.AND P4, PT, R3.reuse, RZ, P1 ;  /* 0x000000ff0300720c */ /* 0x040fe40000f84270 */
[----:B------:R-:W-:Y:S02]  /*5720*/  ISETP.GT.AND P1, PT, R3, 0x8, P1 ;  /* 0x000000080300780c */ /* 0x000fe40000f24270 */
[----:B------:R0:W-:Y:S01]  /*5730*/  @P2 STG.E desc[UR36][R8.64+0x1a0], R5 ;  /* 0x0001a00508002986 */ /* 0x0001e2000c101924 */
[----:B------:R-:W-:Y:S01]  /*5740*/  ISETP.GT.AND P2, PT, R4, 0x78, PT ;  /* 0x000000780400780c */ /* 0x000fe20003f44270 */
[----:B-1----:R-:W-:-:S02]  /*5750*/  FMUL R11, R80, R23 ;  /* 0x00000017500b7220 */ /* 0x002fc40000400000 */
[----:B------:R-:W-:Y:S01]  /*5760*/  @P3 STG.E desc[UR36][R8.64+0x1a4], R79 ;  /* 0x0001a44f08003986 */ /* 0x000fe2000c101924 */
[----:B------:R-:W-:Y:S01]  /*5770*/  ISETP.GT.AND P3, PT, R4, 0x79, PT ;  /* 0x000000790400780c */ /* 0x000fe20003f64270 */
[----:B------:R-:W-:Y:S02]  /*5780*/  @P5 IMAD.MOV.U32 R4, RZ, RZ, R6 ;  /* 0x000000ffff045224 */ /* 0x000fe400078e0006 */
[----:B0-----:R-:W-:-:S05]  /*5790*/  @P5 IMAD.MOV.U32 R5, RZ, RZ, R7 ;  /* 0x000000ffff055224 */ /* 0x001fca00078e0007 */
[----:B------:R0:W-:Y:S01]  /*57a0*/  @P5 STG.E desc[UR36][R4.64+0x1c0], R11 ;  /* 0x0001c00b04005986 */ /* 0x0001e2000c101924 */
[C---:B------:R-:W-:Y:S02]  /*57b0*/  ISETP.GT.AND P5, PT, R3.reuse, RZ, P3 ;  /* 0x000000ff0300720c */ /* 0x040fe40001fa4270 */
[----:B------:R-:W-:Y:S01]  /*57c0*/  ISETP.GT.AND P3, PT, R3, 0x8, P3 ;  /* 0x000000080300780c */ /* 0x000fe20001f64270 */
[----:B0-----:R-:W-:Y:S02]  /*57d0*/  @P4 IMAD.MOV.U32 R4, RZ, RZ, R6 ;  /* 0x000000ffff044224 */ /* 0x001fe400078e0006 */
[----:B------:R-:W-:Y:S01]  /*57e0*/  FMUL R11, R84, R23 ;  /* 0x00000017540b7220 */ /* 0x000fe20000400000 */
[----:B------:R-:W-:-:S05]  /*57f0*/  @P4 IMAD.MOV.U32 R5, RZ, RZ, R7 ;  /* 0x000000ffff054224 */ /* 0x000fca00078e0007 */
[----:B------:R0:W-:Y:S01]  /*5800*/  @P4 STG.E desc[UR36][R4.64+0x1c4], R81 ;  /* 0x0001c45104004986 */ /* 0x0001e2000c101924 */
[C---:B------:R-:W-:Y:S02]  /*5810*/  ISETP.GT.AND P4, PT, R3.reuse, RZ, P2 ;  /* 0x000000ff0300720c */ /* 0x040fe40001784270 */
[----:B------:R-:W-:Y:S01]  /*5820*/  ISETP.GT.AND P2, PT, R3, 0x8, P2 ;  /* 0x000000080300780c */ /* 0x000fe20001744270 */
[----:B------:R-:W-:Y:S01]  /*5830*/  FMUL R3, R82, R23 ;  /* 0x0000001752037220 */ /* 0x000fe20000400000 */
[----:B0-----:R-:W-:Y:S02]  /*5840*/  @P0 IMAD.MOV.U32 R4, RZ, RZ, R8 ;  /* 0x000000ffff040224 */ /* 0x001fe400078e0008 */
[----:B------:R-:W-:-:S05]  /*5850*/  @P0 IMAD.MOV.U32 R5, RZ, RZ, R9 ;  /* 0x000000ffff050224 */ /* 0x000fca00078e0009 */
[----:B------:R0:W-:Y:S02]  /*5860*/  @P0 STG.E desc[UR36][R4.64+0x1c0], R3 ;  /* 0x0001c00304000986 */ /* 0x0001e4000c101924 */
[----:B0-----:R-:W-:Y:S02]  /*5870*/  @P1 IMAD.MOV.U32 R4, RZ, RZ, R8 ;  /* 0x000000ffff041224 */ /* 0x001fe400078e0008 */
[----:B------:R-:W-:-:S05]  /*5880*/  @P1 IMAD.MOV.U32 R5, RZ, RZ, R9 ;  /* 0x000000ffff051224 */ /* 0x000fca00078e0009 */
[----:B------:R0:W-:Y:S02]  /*5890*/  @P1 STG.E desc[UR36][R4.64+0x1c4], R83 ;  /* 0x0001c45304001986 */ /* 0x0001e4000c101924 */
[----:B0-----:R-:W-:Y:S02]  /*58a0*/  @P4 IMAD.MOV.U32 R4, RZ, RZ, R6 ;  /* 0x000000ffff044224 */ /* 0x001fe400078e0006 */
[----:B------:R-:W-:-:S05]  /*58b0*/  @P4 IMAD.MOV.U32 R5, RZ, RZ, R7 ;  /* 0x000000ffff054224 */ /* 0x000fca00078e0007 */
[----:B------:R0:W-:Y:S04]  /*58c0*/  @P4 STG.E desc[UR36][R4.64+0x1e0], R11 ;  /* 0x0001e00b04004986 */ /* 0x0001e8000c101924 */
[----:B------:R4:W-:Y:S01]  /*58d0*/  @P5 STG.E desc[UR36][R6.64+0x1e4], R85 ;  /* 0x0001e45506005986 */ /* 0x0009e2000c101924 */
[----:B0-----:R-:W-:Y:S02]  /*58e0*/  @P2 IMAD.MOV.U32 R4, RZ, RZ, R8 ;  /* 0x000000ffff042224 */ /* 0x001fe400078e0008 */
[----:B------:R-:W-:-:S05]  /*58f0*/  @P2 IMAD.MOV.U32 R5, RZ, RZ, R9 ;  /* 0x000000ffff052224 */ /* 0x000fca00078e0009 */
[----:B------:R4:W-:Y:S04]  /*5900*/  @P2 STG.E desc[UR36][R4.64+0x1e0], R13 ;  /* 0x0001e00d04002986 */ /* 0x0009e8000c101924 */
[----:B------:R4:W-:Y:S02]  /*5910*/  @P3 STG.E desc[UR36][R8.64+0x1e4], R87 ;  /* 0x0001e45708003986 */ /* 0x0009e4000c101924 */
.L_x_158:
[----:B------:R-:W-:Y:S05]  /*5920*/  BSYNC B0 ;  /* 0x0000000000007941 */ /* 0x000fea0003800000 */
.L_x_32:
[----:B------:R-:W-:Y:S01]  /*5930*/  IADD3 R16, P0, R16, UR38, RZ ;  /* 0x0000002610107c10 */ /* 0x000fe2000ff1e0ff */
[----:B------:R-:W-:Y:S01]  /*5940*/  ULDC.64 UR4, c[0x0][0x650] ;  /* 0x0001940000047ab9 */ /* 0x000fe20000000a00 */
[----:B------:R-:W-:Y:S01]  /*5950*/  PRMT R3, RZ, 0x7610, R3 ;  /* 0x00007610ff037816 */ /* 0x000fe20000000003 */
[----:B------:R-:W-:Y:S01]  /*5960*/  IMAD.MOV.U32 R100, RZ, RZ, -0x1 ;  /* 0xffffffffff647424 */ /* 0x000fe200078e00ff */
[----:B------:R-:W-:Y:S01]  /*5970*/  IADD3.X R17, R17, UR41, RZ, P0, !PT ;  /* 0x0000002911117c10 */ /* 0x000fe200087fe4ff */
[----:B------:R-:W-:Y:S01]  /*5980*/  IMAD.MOV.U32 R101, RZ, RZ, -0x1 ;  /* 0xffffffffff657424 */ /* 0x000fe200078e00ff */
[----:B------:R-:W-:-:S04]  /*5990*/  ISETP.GE.U32.AND P0, PT, R16, UR4, PT ;  /* 0x0000000410007c0c */ /* 0x000fc8000bf06070 */
[----:B------:R-:W-:-:S13]  /*59a0*/  ISETP.GE.U32.AND.EX P0, PT, R17, UR5, PT, P0 ;  /* 0x0000000511007c0c */ /* 0x000fda000bf06100 */
[----:B------:R-:W-:Y:S05]  /*59b0*/  @P0 BRA `(.L_x_159) ;  /* 0x00000004004c0947 */ /* 0x000fea0003800000 */
[----:B--2---:R-:W2:Y:S01]  /*59c0*/  LDC.64 R10, c[0x0][0x628] ;  /* 0x00018a00ff0a7b82 */ /* 0x004ea20000000a00 */
[----:B0--3--:R-:W0:Y:S01]  /*59d0*/  S2R R12, SR_CTAID.X ;  /* 0x00000000000c7919 */ /* 0x009e220000002500 */
[----:B-1--4-:R-:W-:Y:S02]  /*59e0*/  IMAD.MOV.U32 R8, RZ, RZ, R16 ;  /* 0x000000ffff087224 */ /* 0x012fe400078e0010 */
[----:B------:R-:W-:Y:S01]  /*59f0*/  IMAD.MOV.U32 R9, RZ, RZ, R17 ;  /* 0x000000ffff097224 */ /* 0x000fe200078e0011 */
[----:B------:R-:W1:Y:S03]  /*5a00*/  S2R R20, SR_CTAID.Y ;  /* 0x0000000000147919 */ /* 0x000e660000002600 */
[----:B------:R-:W3:Y:S08]  /*5a10*/  LDC R0, c[0x0][0x630] ;  /* 0x00018c00ff007b82 */ /* 0x000ef00000000800 */
[----:B------:R-:W4:Y:S01]  /*5a20*/  LDC.64 R14, c[0x0][0x620] ;  /* 0x00018800ff0e7b82 */ /* 0x000f220000000a00 */
[----:B--2---:R-:W-:-:S04]  /*5a30*/  ISETP.NE.U32.AND P0, PT, R10, RZ, PT ;  /* 0x000000ff0a00720c */ /* 0x004fc80003f05070 */
[----:B------:R-:W-:-:S13]  /*5a40*/  ISETP.NE.AND.EX P0, PT, R11, RZ, PT, P0 ;  /* 0x000000ff0b00720c */ /* 0x000fda0003f05300 */
[----:B01-34-:R-:W-:Y:S05]  /*5a50*/  @!P0 BRA `(.L_x_160) ;  /* 0x0000000000288947 */ /* 0x01bfea0003800000 */
        /* <DEDUP_REMOVED lines=10> */
.L_x_160:
[-CC-:B------:R-:W-:Y:S01]  /*5b00*/  SHF.R.U64 R101, R8, R0.reuse, R9.reuse ;  /* 0x0000000008657219 */ /* 0x180fe20000001209 */
[----:B------:R-:W0:Y:S01]  /*5b10*/  LDC.64 R26, c[0x0][0x640] ;  /* 0x00019000ff1a7b82 */ /* 0x000e220000000a00 */
[----:B------:R-:W-:Y:S01]  /*5b20*/  SHF.R.U32.HI R0, RZ, R0, R9 ;  /* 0x00000000ff007219 */ /* 0x000fe20000011609 */
[----:B------:R-:W-:Y:S01]  /*5b30*/  ULDC UR4, c[0x0][0x150] ;  /* 0x0000540000047ab9 */ /* 0x000fe20000000800 */
[----:B------:R-:W-:Y:S02]  /*5b40*/  IADD3 R3, P0, RZ, -R101, RZ ;  /* 0x80000065ff037210 */ /* 0x000fe40007f1e0ff */
[----:B------:R-:W-:-:S03]  /*5b50*/  I2FP.F32.U32 R7, R12 ;  /* 0x0000000c00077245 */ /* 0x000fc60000201000 */
[----:B------:R-:W1:Y:S01]  /*5b60*/  LDC R6, c[0x0][0x618] ;  /* 0x00018600ff067b82 */ /* 0x000e620000000800 */
[----:B------:R-:W-:Y:S02]  /*5b70*/  IMAD.X R5, RZ, RZ, ~R0, P0 ;  /* 0x000000ffff057224 */ /* 0x000fe400000e0e00 */
[----:B------:R-:W-:Y:S01]  /*5b80*/  FMUL R7, R7, UR4 ;  /* 0x0000000407077c20 */ /* 0x000fe20008400000 */
[----:B------:R-:W-:Y:S01]  /*5b90*/  ULDC UR4, c[0x0][0x154] ;  /* 0x0000550000047ab9 */ /* 0x000fe20000000800 */
[-C--:B------:R-:W-:Y:S02]  /*5ba0*/  IMAD R0, R5, R14.reuse, RZ ;  /* 0x0000000e05007224 */ /* 0x080fe400078e02ff */
[C---:B------:R-:W-:Y:S01]  /*5bb0*/  IMAD.WIDE.U32 R4, R3.reuse, R14, R16 ;  /* 0x0000000e03047225 */ /* 0x040fe200078e0010 */
[----:B------:R-:W2:Y:S01]  /*5bc0*/  LDC R8, c[0x0][0x608] ;  /* 0x00018200ff087b82 */ /* 0x000ea20000000800 */
[----:B------:R-:W3:Y:S02]  /*5bd0*/  F2I.U32.TRUNC.NTZ R7, R7 ;  /* 0x0000000700077305 */ /* 0x000ee4000020f000 */
[----:B------:R-:W-:Y:S01]  /*5be0*/  IMAD R3, R3, R15, R0 ;  /* 0x0000000f03037224 */ /* 0x000fe200078e0200 */
[----:B------:R-:W-:-:S03]  /*5bf0*/  I2FP.F32.U32 R0, R20 ;  /* 0x0000001400007245 */ /* 0x000fc60000201000 */
[----:B------:R-:W-:Y:S01]  /*5c00*/  IMAD.IADD R3, R5, 0x1, R3 ;  /* 0x0000000105037824 */ /* 0x000fe200078e0203 */
[----:B------:R-:W4:Y:S01]  /*5c10*/  LDC R11, c[0x0][0x658] ;  /* 0x00019600ff0b7b82 */ /* 0x000f220000000800 */
[----:B0-----:R-:W-:-:S04]  /*5c20*/  ISETP.NE.U32.AND P0, PT, R26, RZ, PT ;  /* 0x000000ff1a00720c */ /* 0x001fc80003f05070 */
[----:B------:R-:W-:-:S03]  /*5c30*/  ISETP.NE.AND.EX P0, PT, R27, RZ, PT, P0 ;  /* 0x000000ff1b00720c */ /* 0x000fc60003f05300 */
[----:B------:R-:W0:Y:S01]  /*5c40*/  LDC R9, c[0x0][0x144] ;  /* 0x00005100ff097b82 */ /* 0x000e220000000800 */
[-C--:B-1----:R-:W-:Y:S01]  /*5c50*/  SHF.R.U64 R10, R4, R6.reuse, R3 ;  /* 0x00000006040a7219 */ /* 0x082fe20000001203 */
[----:B---3--:R-:W-:Y:S01]  /*5c60*/  IMAD.MOV R7, RZ, RZ, -R7 ;  /* 0x000000ffff077224 */ /* 0x008fe200078e0a07 */
[----:B------:R-:W-:Y:S01]  /*5c70*/  SHF.R.U32.HI R3, RZ, R6, R3 ;  /* 0x00000006ff037219 */ /* 0x000fe20000011603 */
[----:B------:R-:W-:-:S04]  /*5c80*/  FMUL R6, R0, UR4 ;  /* 0x0000000400067c20 */ /* 0x000fc80008400000 */
[----:B------:R-:W1:Y:S01]  /*5c90*/  LDC R21, c[0x0][0x148] ;  /* 0x00005200ff157b82 */ /* 0x000e620000000800 */
[----:B------:R3:W0:Y:S01]  /*5ca0*/  F2I.U32.TRUNC.NTZ R14, R6 ;  /* 0x00000006000e7305 */ /* 0x000622000020f000 */
[-CC-:B--2---:R-:W-:Y:S02]  /*5cb0*/  SHF.R.U64 R13, R10, R8.reuse, R3.reuse ;  /* 0x000000080a0d7219 */ /* 0x184fe40000001203 */
[----:B------:R-:W-:-:S04]  /*5cc0*/  SHF.R.U32.HI R0, RZ, R8, R3 ;  /* 0x00000008ff007219 */ /* 0x000fc80000011603 */
[----:B------:R-:W2:Y:S01]  /*5cd0*/  LDC R24, c[0x0][0x648] ;  /* 0x00019200ff187b82 */ /* 0x000ea20000000800 */
[-CC-:B----4-:R-:W-:Y:S02]  /*5ce0*/  SHF.R.U64 R15, R13, R11.reuse, R0.reuse ;  /* 0x0000000b0d0f7219 */ /* 0x190fe40000001200 */
[----:B------:R-:W-:-:S03]  /*5cf0*/  SHF.R.U32.HI R5, RZ, R11, R0 ;  /* 0x0000000bff057219 */ /* 0x000fc60000011600 */
[----:B------:R-:W-:Y:S02]  /*5d00*/  IMAD.MOV.U32 R4, RZ, RZ, R15 ;  /* 0x000000ffff047224 */ /* 0x000fe400078e000f */
[----:B------:R-:W4:Y:S01]  /*5d10*/  LDC R28, c[0x0][0x638] ;  /* 0x00018e00ff1c7b82 */ /* 0x000f220000000800 */
[----:B0-----:R-:W-:-:S07]  /*5d20*/  IMAD R25, R9, R7, R12 ;  /* 0x0000000709197224 */ /* 0x001fce00078e020c */
[----:B------:R-:W0:Y:S08]  /*5d30*/  LDC R29, c[0x0][0x610] ;  /* 0x00018400ff1d7b82 */ /* 0x000e300000000800 */
[----:B------:R-:W0:Y:S01]  /*5d40*/  LDC R30, c[0x0][0x600] ;  /* 0x00018000ff1e7b82 */ /* 0x000e220000000800 */
[----:B-123--:R-:W-:Y:S05]  /*5d50*/  @!P0 BRA `(.L_x_161) ;  /* 0x0000000000288947 */ /* 0x00efea0003800000 */
[----:B------:R-:W1:Y:S02]  /*5d60*/  LDC R0, c[0x0][0x64c] ;  /* 0x00019300ff007b82 */ /* 0x000e640000000800 */
[----:B-1----:R-:W-:-:S05]  /*5d70*/  IADD3 R3, P0, R15, R0, RZ ;  /* 0x000000000f037210 */ /* 0x002fca0007f1e0ff */
        /* <DEDUP_REMOVED lines=8> */
.L_x_161:
[----:B------:R-:W-:Y:S01]  /*5e00*/  ISETP.NE.AND P0, PT, R2, 0x1, PT ;  /* 0x000000010200780c */ /* 0x000fe20003f05270 */
[----:B------:R-:W-:Y:S01]  /*5e10*/  IMAD.MOV R14, RZ, RZ, -R14 ;  /* 0x000000ffff0e7224 */ /* 0x000fe200078e0a0e */
[----:B------:R-:W-:Y:S02]  /*5e20*/  SHF.R.U64 R3, R4, R24, R5 ;  /* 0x0000001804037219 */ /* 0x000fe40000001205 */
[----:B------:R-:W-:Y:S02]  /*5e30*/  LOP3.LUT R0, R13, R98, RZ, 0xc0, !PT ;  /* 0x000000620d007212 */ /* 0x000fe400078ec0ff */
[----:B------:R-:W-:Y:S01]  /*5e40*/  LOP3.LUT R10, R10, R97, RZ, 0xc0, !PT ;  /* 0x000000610a0a7212 */ /* 0x000fe200078ec0ff */
[----:B------:R-:W-:Y:S02]  /*5e50*/  IMAD.MOV R4, RZ, RZ, -R3 ;  /* 0x000000ffff047224 */ /* 0x000fe400078e0a03 */
[----:B------:R-:W-:Y:S02]  /*5e60*/  IMAD R0, R93, R3, R0 ;  /* 0x000000035d007224 */ /* 0x000fe400078e0200 */
[----:B----4-:R-:W-:-:S02]  /*5e70*/  IMAD R3, R4, R28, R15 ;  /* 0x0000001c04037224 */ /* 0x010fc400078e020f */
[----:B------:R-:W-:Y:S02]  /*5e80*/  @P0 IMAD R25, R21, R14, R20 ;  /* 0x0000000e15190224 */ /* 0x000fe400078e0214 */
[----:B0-----:R-:W-:Y:S02]  /*5e90*/  IMAD R5, R3, R30, R10 ;  /* 0x0000001e03057224 */ /* 0x001fe400078e020a */
[----:B------:R-:W-:Y:S02]  /*5ea0*/  IMAD R0, R0, R29, R25 ;  /* 0x0000001d00007224 */ /* 0x000fe400078e0219 */
[----:B------:R-:W-:-:S03]  /*5eb0*/  IMAD.MOV.U32 R4, RZ, RZ, 0x1 ;  /* 0x00000001ff047424 */ /* 0x000fc600078e00ff */
[----:B------:R-:W-:Y:S02]  /*5ec0*/  SEL R100, R5, R0, !P0 ;  /* 0x0000000005647207 */ /* 0x000fe40004000000 */
[----:B------:R-:W-:Y:S02]  /*5ed0*/  PRMT R3, R4, 0x7610, R3 ;  /* 0x0000761004037816 */ /* 0x000fe40000000003 */
[----:B------:R-:W-:-:S07]  /*5ee0*/  SEL R0, R0, R5, !P0 ;  /* 0x0000000500007207 */ /* 0x000fce0004000000 */
.L_x_159:
[----:B------:R-:W-:Y:S01]  /*5ef0*/  LOP3.LUT P0, RZ, R3, 0xff, RZ, 0xc0, !PT ;  /* 0x000000ff03ff7812 */ /* 0x000fe2000780c0ff */
[----:B------:R-:W-:Y:S01]  /*5f00*/  UIMAD.WIDE.U32 UR4, UR42, -0x55555555, URZ ;  /* 0xaaaaaaab2a0478a5 */ /* 0x000fe2000f8e003f */
[----:B------:R-:W-:-:S03]  /*5f10*/  IMAD.MOV.U32 R103, RZ, RZ, R0 ;  /* 0x000000ffff677224 */ /* 0x000fc600078e0000 */
[----:B------:R-:W-:-:S04]  /*5f20*/  USHF.R.U32.HI UR4, URZ, 0x1, UR5 ;  /* 0x000000013f047899 */ /* 0x000fc80008011605 */
[----:B------:R-:W-:-:S04]  /*5f30*/  UIMAD UR42, UR4, -0x3, UR42 ;  /* 0xfffffffd042a78a4 */ /* 0x000fc8000f8e022a */
[----:B------:R-:W-:Y:S08]  /*5f40*/  @P0 BRA `(.L_x_162) ;  /* 0xffffffb400440947 */ /* 0x000ff0000383ffff */
[----:B------:R-:W-:Y:S05]  /*5f50*/  EXIT ;  /* 0x000000000000794d */ /* 0x000fea0003800000 */
.L_x_7:
        /* <DEDUP_REMOVED lines=26> */
.L_x_164:
[----:B------:R-:W0:Y:S01]  /*6100*/  LDC.64 R30, c[0x0][0x640] ;  /* 0x00019000ff1e7b82 */ /* 0x000e220000000a00 */
[-CC-:B------:R-:W-:Y:S01]  /*6110*/  SHF.R.U64 R22, R14, R8.reuse, R15.reuse ;  /* 0x000000080e167219 */ /* 0x180fe2000000120f */
[----:B------:R-:W-:Y:S01]  /*6120*/  IMAD.MOV.U32 R27, RZ, RZ, 0x1 ;  /* 0x00000001ff1b7424 */ /* 0x000fe200078e00ff */
[----:B------:R-:W-:Y:S02]  /*6130*/  SHF.R.U32.HI R7, RZ, R8, R15 ;  /* 0x00000008ff077219 */ /* 0x000fe4000001160f */
[----:B------:R-:W-:-:S03]  /*6140*/  IADD3 R13, P0, RZ, -R22, RZ ;  /* 0x80000016ff0d7210 */ /* 0x000fc60007f1e0ff */
[----:B------:R-:W1:Y:S02]  /*6150*/  LDC R12, c[0x0][0x618] ;  /* 0x00018600ff0c7b82 */ /* 0x000e640000000800 */
[----:B------:R-:W-:Y:S02]  /*6160*/  IMAD.X R7, RZ, RZ, ~R7, P0 ;  /* 0x000000ffff077224 */ /* 0x000fe400000e0e07 */
[----:B------:R-:W-:-:S04]  /*6170*/  IMAD.WIDE.U32 R10, R13, R24, R16 ;  /* 0x000000180d0a7225 */ /* 0x000fc800078e0010 */
[----:B------:R-:W2:Y:S01]  /*6180*/  LDC R14, c[0x0][0x608] ;  /* 0x00018200ff0e7b82 */ /* 0x000ea20000000800 */
[----:B------:R-:W-:-:S04]  /*6190*/  IMAD R8, R7, R24, RZ ;  /* 0x0000001807087224 */ /* 0x000fc800078e02ff */
[----:B------:R-:W-:-:S03]  /*61a0*/  IMAD R7, R13, R25, R8 ;  /* 0x000000190d077224 */ /* 0x000fc600078e0208 */
[----:B------:R-:W3:Y:S01]  /*61b0*/  LDC R28, c[0x0][0x658] ;  /* 0x00019600ff1c7b82 */ /* 0x000ee20000000800 */
[----:B------:R-:W-:Y:S01]  /*61c0*/  IMAD.IADD R7, R11, 0x1, R7 ;  /* 0x000000010b077824 */ /* 0x000fe200078e0207 */
[----:B0-----:R-:W-:Y:S01]  /*61d0*/  ISETP.NE.U32.AND P0, PT, R30, RZ, PT ;  /* 0x000000ff1e00720c */ /* 0x001fe20003f05070 */
[----:B------:R-:W-:-:S03]  /*61e0*/  IMAD.MOV.U32 R11, RZ, RZ, -0x1 ;  /* 0xffffffffff0b7424 */ /* 0x000fc600078e00ff */
        /* <DEDUP_REMOVED lines=8> */
[-C--:B---3--:R-:W-:Y:S02]  /*6270*/  SHF.L.U32 R10, R11, R28.reuse, RZ ;  /* 0x0000001c0b0a7219 */ /* 0x088fe400000006ff */
[--C-:B------:R-:W-:Y:S02]  /*6280*/  SHF.R.U64 R26, R24, R28, R7.reuse ;  /* 0x0000001c181a7219 */ /* 0x100fe40000001207 */
[----:B------:R-:W-:Y:S02]  /*6290*/  LOP3.LUT R29, RZ, R10, RZ, 0x33, !PT ;  /* 0x0000000aff1d7212 */ /* 0x000fe400078e33ff */
[----:B------:R-:W-:Y:S01]  /*62a0*/  SHF.R.U32.HI R11, RZ, R28, R7 ;  /* 0x0000001cff0b7219 */ /* 0x000fe20000011607 */
[----:B------:R-:W3:Y:S01]  /*62b0*/  LDC R32, c[0x0][0x610] ;  /* 0x00018400ff207b82 */ /* 0x000ee20000000800 */
[----:B------:R-:W-:Y:S01]  /*62c0*/  IMAD.MOV.U32 R10, RZ, RZ, R26 ;  /* 0x000000ffff0a7224 */ /* 0x000fe200078e001a */
[----:B------:R-:W-:Y:S06]  /*62d0*/  @!P0 BRA `(.L_x_165) ;  /* 0x0000000000288947 */ /* 0x000fec0003800000 */
        /* <DEDUP_REMOVED lines=10> */
.L_x_165:
[----:B------:R-:W-:Y:S02]  /*6380*/  ISETP.NE.AND P0, PT, R2, 0x1, PT ;  /* 0x000000010200780c */ /* 0x000fe40003f05270 */
[----:B-1----:R-:W-:Y:S01]  /*6390*/  SHF.R.U64 R8, R10, R8, R11 ;  /* 0x000000080a087219 */ /* 0x002fe2000000120b */
[----:B0-----:R-:W-:Y:S01]  /*63a0*/  VIADD R11, R21, 0xffffffff ;  /* 0xffffffff150b7836 */ /* 0x001fe20000000000 */
[----:B------:R-:W-:Y:S02]  /*63b0*/  SHF.L.U32 R27, R27, R28, RZ ;  /* 0x0000001c1b1b7219 */ /* 0x000fe400000006ff */
[----:B------:R-:W-:Y:S01]  /*63c0*/  LOP3.LUT R5, R24, R29, RZ, 0xc0, !PT ;  /* 0x0000001d18057212 */ /* 0x000fe200078ec0ff */
[----:B------:R-:W-:-:S04]  /*63d0*/  IMAD.MOV R7, RZ, RZ, -R8 ;  /* 0x000000ffff077224 */ /* 0x000fc800078e0a08 */
[----:B------:R-:W-:Y:S02]  /*63e0*/  IMAD R5, R27, R8, R5 ;  /* 0x000000081b057224 */ /* 0x000fe400078e0205 */
[----:B------:R-:W-:Y:S01]  /*63f0*/  @P0 IMAD R6, R9, R23, R4 ;  /* 0x0000001709060224 */ /* 0x000fe200078e0204 */
[----:B------:R-:W-:Y:S01]  /*6400*/  LOP3.LUT R9, R20, R11, RZ, 0xc0, !PT ;  /* 0x0000000b14097212 */ /* 0x000fe200078ec0ff */
[----:B--2---:R-:W-:Y:S02]  /*6410*/  IMAD R4, R7, R25, R26 ;  /* 0x0000001907047224 */ /* 0x004fe400078e021a */
[----:B---3--:R-:W-:Y:S02]  /*6420*/  IMAD R6, R5, R32, R6 ;  /* 0x0000002005067224 */ /* 0x008fe400078e0206 */
[----:B------:R-:W-:Y:S02]  /*6430*/  IMAD R5, R4, R21, R9 ;  /* 0x0000001504057224 */ /* 0x000fe400078e0209 */
[----:B------:R-:W-:-:S02]  /*6440*/  IMAD.MOV.U32 R8, RZ, RZ, 0x1 ;  /* 0x00000001ff087424 */ /* 0x000fc400078e00ff */
[----:B------:R-:W-:Y:S01]  /*6450*/  IMAD.MOV.U32 R7, RZ, RZ, R22 ;  /* 0x000000ffff077224 */ /* 0x000fe200078e0016 */
[----:B------:R-:W-:Y:S02]  /*6460*/  SEL R21, R5, R6, !P0 ;  /* 0x0000000605157207 */ /* 0x000fe40004000000 */
[----:B------:R-:W-:-:S07]  /*6470*/  SEL R20, R6, R5, !P0 ;  /* 0x0000000506147207 */ /* 0x000fce0004000000 */
.L_x_163:
[----:B------:R-:W-:-:S08]  /*6480*/  NOP ;  /* 0x0000000000007918 */ /* 0x000fd00000000000 */
[----:B------:R-:W0:-:S00]  /*6490*/  USETMAXREG.DEALLOC.CTAPOOL 0x28 ;  /* 0x00000028000079c8 */ /* 0x000e0000080e0500 */
[----:B0-----:R-:W-:-:S13]  /*64a0*/  ISETP.NE.AND P0, PT, R3, RZ, PT ;  /* 0x000000ff0300720c */ /* 0x001fda0003f05270 */
[----:B------:R-:W-:Y:S05]  /*64b0*/  @P0 EXIT ;  /* 0x000000000000094d */ /* 0x000fea0003800000 */
[----:B------:R-:W-:Y:S01]  /*64c0*/  LOP3.LUT P0, RZ, R8, 0xff, RZ, 0xc0, !PT ;  /* 0x000000ff08ff7812 */ /* 0x000fe2000780c0ff */
[----:B------:R-:W-:Y:S02]  /*64d0*/  IMAD.MOV.U32 R3, RZ, RZ, 0x1 ;  /* 0x00000001ff037424 */ /* 0x000fe400078e00ff */
[----:B------:R-:W-:-:S10]  /*64e0*/  IMAD.MOV.U32 R8, RZ, RZ, RZ ;  /* 0x000000ffff087224 */ /* 0x000fd400078e00ff */
[----:B------:R-:W-:Y:S05]  /*64f0*/  @!P0 BRA `(.L_x_166) ;  /* 0x0000000c00588947 */ /* 0x000fea0003800000 */
[----:B------:R-:W0:Y:S01]  /*6500*/  LDC R3, c[0x0][0x28c] ;  /* 0x0000a300ff037b82 */ /* 0x000e220000000800 */
[----:B------:R-:W1:Y:S01]  /*6510*/  S2R R13, SR_CgaCtaId ;  /* 0x00000000000d7919 */ /* 0x000e620000008800 */
[----:B------:R-:W-:Y:S01]  /*6520*/  ULDC UR5, c[0x0][0x658] ;  /* 0x0001960000057ab9 */ /* 0x000fe20000000800 */
[----:B------:R-:W-:Y:S01]  /*6530*/  UMOV UR6, 0xffffffff ;  /* 0xffffffff00067882 */ /* 0x000fe20000000000 */
[----:B------:R-:W-:Y:S01]  /*6540*/  BSSY B0, `(.L_x_166) ;  /* 0x00000d1000007945 */ /* 0x000fe20003800000 */
[----:B------:R-:W-:Y:S01]  /*6550*/  USHF.L.U32 UR6, UR6, UR5, URZ ;  /* 0x0000000506067299 */ /* 0x000fe2000800063f */
[----:B------:R-:W-:Y:S01]  /*6560*/  IMAD.MOV.U32 R10, RZ, RZ, 0x1 ;  /* 0x00000001ff0a7424 */ /* 0x000fe200078e00ff */
[----:B------:R-:W-:Y:S01]  /*6570*/  LOP3.LUT R9, R18, 0x2, RZ, 0xfc, !PT ;  /* 0x0000000212097812 */ /* 0x000fe200078efcff */
[----:B------:R-:W-:Y:S01]  /*6580*/  IMAD.MOV.U32 R8, RZ, RZ, RZ ;  /* 0x000000ffff087224 */ /* 0x000fe200078e00ff */
[----:B------:R-:W-:Y:S01]  /*6590*/  ULDC UR4, c[0x0][0x600] ;  /* 0x0001800000047ab9 */ /* 0x000fe20000000800 */
[----:B------:R-:W-:Y:S01]  /*65a0*/  UMOV UR7, 0x1 ;  /* 0x0000000100077882 */ /* 0x000fe20000000000 */
[----:B------:R-:W-:-:S02]  /*65b0*/  UIADD3 UR4, UR4, -0x1, URZ ;  /* 0xffffffff04047890 */ /* 0x000fc4000fffe03f */
[----:B------:R-:W-:Y:S02]  /*65c0*/  USHF.L.U32 UR5, UR7, UR5, URZ ;  /* 0x0000000507057299 */ /* 0x000fe4000800063f */
[----:B------:R-:W-:Y:S01]  /*65d0*/  ULOP3.LUT UR6, URZ, UR6, URZ, 0x33, !UPT ;  /* 0x000000063f067292 */ /* 0x000fe2000f8e333f */
[----:B------:R-:W-:Y:S01]  /*65e0*/  ULDC.64 UR30, c[0x0][0x198] ;  /* 0x00006600001e7ab9 */ /* 0x000fe20000000a00 */
[----:B0-----:R-:W-:-:S05]  /*65f0*/  VIADD R3, R3, 0x3f ;  /* 0x0000003f03037836 */ /* 0x001fca0000000000 */
[----:B------:R-:W-:-:S04]  /*6600*/  SHF.R.S32.HI R4, RZ, 0x1f, R3 ;  /* 0x0000001fff047819 */ /* 0x000fc80000011403 */
[----:B------:R-:W-:Y:S01]  /*6610*/  LEA.HI R4, R4, R3, RZ, 0x6 ;  /* 0x0000000304047211 */ /* 0x000fe200078f30ff */
[C---:B-1----:R-:W-:Y:S02]  /*6620*/  IMAD.SHL.U32 R12, R13.reuse, 0x10, RZ ;  /* 0x000000100d0c7824 */ /* 0x042fe400078e00ff */
[----:B------:R-:W-:Y:S01]  /*6630*/  IMAD.SHL.U32 R13, R13, 0x200, RZ ;  /* 0x000002000d0d7824 */ /* 0x000fe200078e00ff */
[----:B------:R-:W-:Y:S01]  /*6640*/  SHF.R.S32.HI R11, RZ, 0x6, R4 ;  /* 0x00000006ff0b7819 */ /* 0x000fe20000011404 */
[----:B------:R-:W-:Y:S01]  /*6650*/  IMAD.MOV.U32 R3, RZ, RZ, 0x1 ;  /* 0x00000001ff037424 */ /* 0x000fe200078e00ff */
[----:B------:R-:W-:Y:S02]  /*6660*/  LOP3.LUT R12, R12, 0x70, RZ, 0xc0, !PT ;  /* 0x000000700c0c7812 */ /* 0x000fe400078ec0ff */
[----:B------:R-:W-:Y:S01]  /*6670*/  LOP3.LUT R13, R13, 0xe00, RZ, 0xc0, !PT ;  /* 0x00000e000d0d7812 */ /* 0x000fe200078ec0ff */
[----:B------:R-:W-:-:S07]  /*6680*/  VIADD R19, R11, 0x1 ;  /* 0x000000010b137836 */ /* 0x000fce0000000000 */
.L_x_177:
[----:B------:R-:W-:-:S03]  /*6690*/  UMOV UR7, 0xffffffff ;  /* 0xffffffff00077882 */ /* 0x000fc60000000000 */
[----:B------:R-:W-:Y:S05]  /*66a0*/  BRA.DIV UR7, `(.L_x_167) ;  /* 0x0000000e07b07947 */ /* 0x000fea000b800000 */
[----:B------:R-:W-:-:S13]  /*66b0*/  ELECT P6, URZ, PT ;  /* 0x00000000003f782f */ /* 0x000fda00038c0000 */
.L_x_187:
[----:B------:R-:W0:Y:S01]  /*66c0*/  LDC R4, c[0x0][0x28c] ;  /* 0x0000a300ff047b82 */ /* 0x000e220000000800 */
[----:B------:R-:W-:Y:S01]  /*66d0*/  BSSY B1, `(.L_x_168) ;  /* 0x0000044000017945 */ /* 0x000fe20003800000 */
[----:B0-----:R-:W-:-:S13]  /*66e0*/  ISETP.LT.OR P6, PT, R4, 0x1, !P6 ;  /* 0x000000010400780c */ /* 0x001fda00077c1670 */
[----:B------:R-:W-:Y:S05]  /*66f0*/  @P6 BRA `(.L_x_169) ;  /* 0x0000000400046947 */ /* 0x000fea0003800000 */
[----:B------:R-:W-:Y:S02]  /*6700*/  IMAD R21, R21, 0x80, R12 ;  /* 0x0000008015157824 */ /* 0x000fe400078e020c */
[----:B------:R-:W-:Y:S02]  /*6710*/  IMAD.SHL.U32 R20, R20, 0x80, RZ ;  /* 0x0000008014147824 */ /* 0x000fe400078e00ff */
[----:B------:R-:W-:Y:S02]  /*6720*/  IMAD.MOV.U32 R22, RZ, RZ, RZ ;  /* 0x000000ffff167224 */ /* 0x000fe400078e00ff */
[----:B------:R-:W-:Y:S02]  /*6730*/  IMAD.MOV.U32 R4, RZ, RZ, R19 ;  /* 0x000000ffff047224 */ /* 0x000fe400078e0013 */
[----:B------:R-:W-:Y:S02]  /*6740*/  IMAD.MOV.U32 R5, RZ, RZ, R3 ;  /* 0x000000ffff057224 */ /* 0x000fe400078e0003 */
[----:B------:R-:W-:-:S07]  /*6750*/  IMAD.MOV.U32 R6, RZ, RZ, R8 ;  /* 0x000000ffff067224 */ /* 0x000fce00078e0008 */
.L_x_172:
[----:B------:R-:W0:Y:S01]  /*6760*/  S2R R15, SR_CgaCtaId ;  /* 0x00000000000f7919 */ /* 0x000e220000008800 */
[----:B------:R-:W-:Y:S02]  /*6770*/  MOV R14, 0x400 ;  /* 0x00000400000e7802 */ /* 0x000fe40000000f00 */
[----:B------:R-:W-:Y:S02]  /*6780*/  ISETP.NE.AND P1, PT, R0, RZ, PT ;  /* 0x000000ff0000720c */ /* 0x000fe40003f25270 */
[----:B0-----:R-:W-:Y:S02]  /*6790*/  LEA R25, R15, R14, 0x18 ;  /* 0x0000000e0f197211 */ /* 0x001fe400078ec0ff */
[----:B------:R-:W-:-:S09]  /*67a0*/  SHF.L.U32 R14, R5, 0x1f, RZ ;  /* 0x0000001f050e7819 */ /* 0x000fd200000006ff */
[----:B------:R-:W0:Y:S01]  /*67b0*/  @!P1 LDC R15, c[0x0][0x500] ;  /* 0x00014000ff0f9b82 */ /* 0x000e220000000800 */
[----:B------:R-:W-:-:S04]  /*67c0*/  IMAD R23, R6, 0x8, R25 ;  /* 0x0000000806177824 */ /* 0x000fc800078e0219 */
[----:B------:R-:W1:Y:S02]  /*67d0*/  SYNCS.PHASECHK.TRANS64.TRYWAIT P0, [R23+URZ+0x18], R14 ;  /* 0x0000180e170075a7 */ /* 0x000e64000800017f */
[----:B-1----:R-:W-:Y:S05]  /*67e0*/  @!P0 BRA `(.L_x_170) ;  /* 0x0000000c00808947 */ /* 0x002fea0003800000 */
.L_x_188:
[----:B-1----:R-:W-:Y:S01]  /*67f0*/  PRMT R14, R9, 0x9910, RZ ;  /* 0x00009910090e7816 */ /* 0x002fe200000000ff */
[----:B0-----:R0:W-:Y:S03]  /*6800*/  @!P1 SYNCS.ARRIVE.TRANS64 RZ, [R23+URZ], R15 ;  /* 0x0000000f17ff99a7 */ /* 0x0011e6000800003f */
[----:B------:R-:W-:-:S13]  /*6810*/  ISETP.NE.AND P0, PT, R14, 0x2, PT ;  /* 0x000000020e00780c */ /* 0x000fda0003f05270 */
[----:B0-----:R-:W-:Y:S05]  /*6820*/  @P0 BRA `(.L_x_171) ;  /* 0x0000000000040947 */ /* 0x001fea0003800000 */
[----:B------:R-:W-:Y:S01]  /*6830*/  BPT.TRAP 0x1 ;  /* 0x000000040000795c */ /* 0x000fe20000300000 */
.L_x_171:
[----:B------:R-:W-:Y:S01]  /*6840*/  IMAD R14, R6, 0x8000, R25 ;  /* 0x00008000060e7824 */ /* 0x000fe200078e0219 */
[----:B------:R-:W-:Y:S01]  /*6850*/  R2UR UR34, R22 ;  /* 0x00000000162272ca */ /* 0x000fe200000e0000 */
[----:B------:R-:W-:Y:S01]  /*6860*/  VIADD R4, R4, 0xffffffff ;  /* 0xffffffff04047836 */ /* 0x000fe20000000000 */
[----:B------:R-:W-:Y:S01]  /*6870*/  R2UR UR33, R23 ;  /* 0x00000000172172ca */ /* 0x000fe200000e0000 */
[----:B------:R-:W-:Y:S01]  /*6880*/  UIADD3 UR14, UP0, UR30, 0xf0, URZ ;  /* 0x000000f01e0e7890 */ /* 0x000fe2000ff1e03f */
[----:B------:R-:W-:Y:S01]  /*6890*/  R2UR UR24, R14 ;  /* 0x000000000e1872ca */ /* 0x000fe200000e0000 */
[----:B------:R-:W-:Y:S01]  /*68a0*/  IMAD R14, R6, 0x2000, R13 ;  /* 0x00002000060e7824 */ /* 0x000fe200078e020d */
[----:B------:R-:W-:Y:S01]  /*68b0*/  R2UR UR36, R7 ;  /* 0x00000000072472ca */ /* 0x000fe200000e0000 */
[----:B------:R-:W-:Y:S01]  /*68c0*/  UIADD3 UR42, UP1, UR30, 0x1f0, URZ ;  /* 0x000001f01e2a7890 */ /* 0x000fe2000ff3e03f */
[----:B------:R-:W-:Y:S01]  /*68d0*/  R2UR UR35, R20 ;  /* 0x00000000142372ca */ /* 0x000fe200000e0000 */
[----:B------:R-:W-:Y:S01]  /*68e0*/  IMAD R14, R14, 0x4, R25 ;  /* 0x000000040e0e7824 */ /* 0x000fe200078e0219 */
[----:B------:R-:W-:Y:S01]  /*68f0*/  R2UR UR19, R21 ;  /* 0x00000000151372ca */ /* 0x000fe200000e0000 */
[----:B------:R-:W-:Y:S01]  /*6900*/  UIADD3.X UR15, URZ, UR31, URZ, UP0, !UPT ;  /* 0x0000001f3f0f7290 */ /* 0x000fe200087fe43f */
[----:B------:R-:W-:Y:S01]  /*6910*/  ISETP.GT.AND P1, PT, R4, 0x1, PT ;  /* 0x000000010400780c */ /* 0x000fe20003f24270 */
[----:B------:R-:W-:Y:S01]  /*6920*/  UIADD3 UR26, UR34, 0x20, URZ ;  /* 0x00000020221a7890 */ /* 0x000fe2000fffe03f */
[----:B------:R-:W-:Y:S01]  /*6930*/  R2UR UR8, R14 ;  /* 0x000000000e0872ca */ /* 0x000fe200000e0000 */
[----:B------:R-:W-:Y:S01]  /*6940*/  UIADD3.X UR43, URZ, UR31, URZ, UP1, !UPT ;  /* 0x0000001f3f2b7290 */ /* 0x000fe20008ffe43f */
[----:B------:R-:W-:Y:S01]  /*6950*/  VIADD R6, R6, 0x1 ;  /* 0x0000000106067836 */ /* 0x000fe20000000000 */
[----:B------:R-:W-:Y:S01]  /*6960*/  UIADD3 UR32, UR24, 0x100, URZ ;  /* 0x0000010018207890 */ /* 0x000fe2000fffe03f */
[----:B------:R-:W-:Y:S01]  /*6970*/  VIADD R22, R22, 0x40 ;  /* 0x0000004016167836 */ /* 0x000fe20000000000 */
[----:B------:R-:W-:Y:S01]  /*6980*/  UIADD3 UR24, UR24, 0x4100, URZ ;  /* 0x0000410018187890 */ /* 0x000fe2000fffe03f */
[----:B------:R-:W-:Y:S01]  /*6990*/  UMOV UR22, 0x0 ;  /* 0x0000000000167882 */ /* 0x000fe20000000000 */
[----:B------:R-:W-:Y:S01]  /*69a0*/  UMOV UR23, 0x10000000 ;  /* 0x1000000000177882 */ /* 0x000fe20000000000 */
[----:B------:R-:W-:Y:S01]  /*69b0*/  ISETP.NE.AND P0, PT, R6, 0x3, PT ;  /* 0x000000030600780c */ /* 0x000fe20003f05270 */
[----:B------:R-:W-:Y:S01]  /*69c0*/  UMOV UR25, UR33 ;  /* 0x0000002100197c82 */ /* 0x000fe20008000000 */
[----:B------:R-:W-:Y:S01]  /*69d0*/  UMOV UR28, UR36 ;  /* 0x00000024001c7c82 */ /* 0x000fe20008000000 */
[----:B------:R-:W-:-:S02]  /*69e0*/  UMOV UR27, UR35 ;  /* 0x00000023001b7c82 */ /* 0x000fc40008000000 */
[----:B------:R-:W-:Y:S01]  /*69f0*/  UIADD3 UR16, UR8, 0x18100, URZ ;  /* 0x0001810008107890 */ /* 0x000fe2000fffe03f */
[----:B------:R0:W-:Y:S01]  /*6a00*/  UTMALDG.3D [UR32], [UR14], desc[UR22] ;  /* 0x000016200e0075b4 */ /* 0x0001e20008011000 */
[----:B------:R-:W-:Y:S01]  /*6a10*/  UIADD3 UR8, UR8, 0x1c100, URZ ;  /* 0x0001c10008087890 */ /* 0x000fe2000fffe03f */
[----:B------:R-:W-:Y:S01]  /*6a20*/  SEL R14, RZ, 0x1, P0 ;  /* 0x00000001ff0e7807 */ /* 0x000fe20000000000 */
[----:B------:R-:W-:Y:S01]  /*6a30*/  UMOV UR7, 0xff0000 ;  /* 0x00ff000000077882 */ /* 0x000fe20000000000 */
[----:B------:R-:W-:Y:S01]  /*6a40*/  UMOV UR17, UR33 ;  /* 0x0000002100117c82 */ /* 0x000fe20008000000 */
[----:B------:R-:W-:Y:S01]  /*6a50*/  UMOV UR18, UR34 ;  /* 0x0000002200127c82 */ /* 0x000fe20008000000 */
[----:B------:R-:W-:Y:S01]  /*6a60*/  UMOV UR20, UR36 ;  /* 0x0000002400147c82 */ /* 0x000fe20008000000 */
[----:B------:R-:W-:Y:S01]  /*6a70*/  UMOV UR9, UR33 ;  /* 0x0000002100097c82 */ /* 0x000fe20008000000 */
[----:B------:R-:W-:Y:S01]  /*6a80*/  UMOV UR11, UR19 ;  /* 0x00000013000b7c82 */ /* 0x000fe20008000000 */
[----:B------:R-:W-:Y:S01]  /*6a90*/  UMOV UR12, UR36 ;  /* 0x00000024000c7c82 */ /* 0x000fe20008000000 */
[----:B------:R0:W-:Y:S01]  /*6aa0*/  UTMALDG.3D [UR24], [UR14], desc[UR22] ;  /* 0x000016180e0075b4 */ /* 0x0001e20008011000 */
[----:B------:R-:W-:Y:S01]  /*6ab0*/  UMOV UR10, UR26 ;  /* 0x0000001a000a7c82 */ /* 0x000fe20008000000 */
[----:B------:R-:W-:-:S02]  /*6ac0*/  LOP3.LUT R5, R5, R14, RZ, 0x3c, !PT ;  /* 0x0000000e05057212 */ /* 0x000fc400078e3cff */
[----:B------:R-:W-:Y:S01]  /*6ad0*/  SEL R6, R6, RZ, P0 ;  /* 0x000000ff06067207 */ /* 0x000fe20000000000 */
[----:B------:R0:W-:Y:S01]  /*6ae0*/  UTMALDG.3D.MULTICAST [UR16], [UR42], UR7, desc[UR22] ;  /* 0x000016102a0073b4 */ /* 0x0001e20008011807 */
[----:B------:R0:W-:Y:S02]  /*6af0*/  UTMALDG.3D.MULTICAST [UR8], [UR42], UR7, desc[UR22] ;  /* 0x000016082a0073b4 */ /* 0x0001e40008011807 */
[----:B0-----:R-:W-:Y:S05]  /*6b00*/  @P1 BRA `(.L_x_172) ;  /* 0xfffffffc00141947 */ /* 0x001fea000383ffff */
.L_x_169:
[----:B------:R-:W-:Y:S05]  /*6b10*/  BSYNC B1 ;  /* 0x0000000000017941 */ /* 0x000fea0003800000 */
.L_x_168:
[----:B------:R-:W-:Y:S01]  /*6b20*/  LOP3.LUT P1, RZ, R10, 0xff, RZ, 0xc0, !PT ;  /* 0x000000ff0aff7812 */ /* 0x000fe2000782c0ff */
[C---:B------:R-:W-:Y:S01]  /*6b30*/  IMAD.IADD R7, R11.reuse, 0x1, R8 ;  /* 0x000000010b077824 */ /* 0x040fe200078e0208 */
[----:B------:R-:W-:Y:S01]  /*6b40*/  ULDC.64 UR8, c[0x0][0x650] ;  /* 0x0001940000087ab9 */ /* 0x000fe20000000a00 */
[----:B------:R-:W-:Y:S01]  /*6b50*/  ISETP.GE.U32.AND P2, PT, R11, 0x3, PT ;  /* 0x000000030b00780c */ /* 0x000fe20003f46070 */
[----:B------:R-:W-:Y:S01]  /*6b60*/  BSSY B1, `(.L_x_173) ;  /* 0x000006c000017945 */ /* 0x000fe20003800000 */
[----:B------:R-:W-:Y:S01]  /*6b70*/  IMAD.MOV.U32 R20, RZ, RZ, -0x1 ;  /* 0xffffffffff147424 */ /* 0x000fe200078e00ff */
[----:B------:R-:W-:Y:S01]  /*6b80*/  ISETP.GT.U32.AND P0, PT, R7, 0x2, PT ;  /* 0x000000020700780c */ /* 0x000fe20003f04070 */
[----:B------:R-:W-:Y:S01]  /*6b90*/  IMAD.MOV.U32 R21, RZ, RZ, -0x1 ;  /* 0xffffffffff157424 */ /* 0x000fe200078e00ff */
[----:B------:R-:W-:Y:S02]  /*6ba0*/  PRMT R10, RZ, 0x7610, R10 ;  /* 0x00007610ff0a7816 */ /* 0x000fe4000000000a */
[----:B------:R-:W-:-:S03]  /*6bb0*/  ISETP.LT.U32.AND P0, PT, R11, 0x3, P0 ;  /* 0x000000030b00780c */ /* 0x000fc60000701070 */
[----:B------:R-:W0:Y:S01]  /*6bc0*/  @P1 S2R R5, SR_CgaCtaId ;  /* 0x0000000000051919 */ /* 0x000e220000008800 */
[----:B------:R-:W-:-:S04]  /*6bd0*/  @P1 MOV R4, 0x400 ;  /* 0x0000040000041802 */ /* 0x000fc80000000f00 */
[----:B0-----:R-:W-:Y:S01]  /*6be0*/  @P1 LEA R6, R5, R4, 0x18 ;  /* 0x0000000405061211 */ /* 0x001fe200078ec0ff */
[----:B------:R-:W-:Y:S01]  /*6bf0*/  IMAD.WIDE.U32 R4, R7, -0x55555555, RZ ;  /* 0xaaaaaaab07047825 */ /* 0x000fe200078e00ff */
[----:B------:R-:W-:Y:S02]  /*6c00*/  SEL R4, RZ, 0x1, !P0 ;  /* 0x00000001ff047807 */ /* 0x000fe40004000000 */
[----:B------:R0:W-:Y:S01]  /*6c10*/  @P1 SYNCS.ARRIVE.TRANS64.A1T0 RZ, [R6+URZ+0x48], RZ ;  /* 0x000048ff06ff19a7 */ /* 0x0001e2000810003f */
[----:B------:R-:W-:Y:S02]  /*6c20*/  IADD3 R16, P1, R16, UR38, RZ ;  /* 0x0000002610107c10 */ /* 0x000fe4000ff3e0ff */
[----:B------:R-:W-:Y:S02]  /*6c30*/  LOP3.LUT R3, R3, R4, RZ, 0x3c, !PT ;  /* 0x0000000403037212 */ /* 0x000fe400078e3cff */
[----:B------:R-:W-:Y:S02]  /*6c40*/  IADD3.X R17, R17, UR41, RZ, P1, !PT ;  /* 0x0000002911117c10 */ /* 0x000fe40008ffe4ff */
[----:B------:R-:W-:-:S02]  /*6c50*/  ISETP.GE.U32.AND P0, PT, R16, UR8, PT ;  /* 0x0000000810007c0c */ /* 0x000fc4000bf06070 */
[----:B0-----:R-:W-:Y:S02]  /*6c60*/  SHF.R.U32.HI R6, RZ, 0x1, R5 ;  /* 0x00000001ff067819 */ /* 0x001fe40000011605 */
[----:B------:R-:W-:Y:S02]  /*6c70*/  ISETP.GE.U32.AND.EX P0, PT, R17, UR9, PT, P0 ;  /* 0x0000000911007c0c */ /* 0x000fe4000bf06100 */
[----:B------:R-:W-:Y:S01]  /*6c80*/  @P2 LOP3.LUT R3, R3, 0x1, R6, 0x78, !PT ;  /* 0x0000000103032812 */ /* 0x000fe200078e7806 */
[----:B------:R-:W-:Y:S01]  /*6c90*/  IMAD R8, R6, -0x3, R7 ;  /* 0xfffffffd06087824 */ /* 0x000fe200078e0207 */
[----:B------:R-:W-:Y:S01]  /*6ca0*/  PRMT R4, RZ, 0x7610, R4 ;  /* 0x00007610ff047816 */ /* 0x000fe20000000004 */
[----:B------:R-:W-:-:S08]  /*6cb0*/  IMAD.MOV.U32 R7, RZ, RZ, -0x1 ;  /* 0xffffffffff077424 */ /* 0x000fd000078e00ff */
[----:B------:R-:W-:Y:S05]  /*6cc0*/  @P0 BRA `(.L_x_174) ;  /* 0x0000000400540947 */ /* 0x000fea0003800000 */
[----:B------:R-:W0:Y:S01]  /*6cd0*/  S2R R15, SR_CTAID.X ;  /* 0x00000000000f7919 */ /* 0x000e220000002500 */
[----:B------:R-:W-:Y:S01]  /*6ce0*/  ULDC.64 UR8, c[0x0][0x628] ;  /* 0x00018a0000087ab9 */ /* 0x000fe20000000a00 */
[----:B------:R-:W-:Y:S01]  /*6cf0*/  ULDC UR10, c[0x0][0x630] ;  /* 0x00018c00000a7ab9 */ /* 0x000fe20000000800 */
[----:B------:R-:W-:Y:S01]  /*6d00*/  ISETP.NE.U32.AND P0, PT, RZ, UR8, PT ;  /* 0x00000008ff007c0c */ /* 0x000fe2000bf05070 */
[----:B------:R-:W1:Y:S01]  /*6d10*/  S2R R20, SR_CTAID.Y ;  /* 0x0000000000147919 */ /* 0x000e620000002600 */
[----:B------:R-:W-:Y:S01]  /*6d20*/  ULDC UR11, c[0x0][0x150] ;  /* 0x00005400000b7ab9 */ /* 0x000fe20000000800 */
[----:B------:R-:W-:Y:S01]  /*6d30*/  IMAD.MOV.U32 R4, RZ, RZ, R16 ;  /* 0x000000ffff047224 */ /* 0x000fe200078e0010 */
[----:B------:R-:W-:Y:S01]  /*6d40*/  ISETP.NE.AND.EX P0, PT, RZ, UR9, PT, P0 ;  /* 0x00000009ff007c0c */ /* 0x000fe2000bf05300 */
[----:B------:R-:W-:Y:S01]  /*6d50*/  IMAD.MOV.U32 R5, RZ, RZ, R17 ;  /* 0x000000ffff057224 */ /* 0x000fe200078e0011 */
[----:B0-----:R-:W-:-:S11]  /*6d60*/  I2FP.F32.U32 R22, R15 ;  /* 0x0000000f00167245 */ /* 0x001fd60000201000 */
[----:B------:R-:W-:Y:S05]  /*6d70*/  @!P0 BRA `(.L_x_175) ;  /* 0x0000000000288947 */ /* 0x000fea0003800000 */
[----:B------:R-:W-:Y:S02]  /*6d80*/  ULDC UR7, c[0x0][0x634] ;  /* 0x00018d0000077ab9 */ /* 0x000fe40000000800 */
[----:B------:R-:W-:-:S05]  /*6d90*/  IADD3 R5, P0, R16, UR7, RZ ;  /* 0x0000000710057c10 */ /* 0x000fca000ff1e0ff */
[----:B------:R-:W-:-:S04]  /*6da0*/  IMAD.X R21, RZ, RZ, R17, P0 ;  /* 0x000000ffff157224 */ /* 0x000fc800000e0611 */
[----:B------:R-:W-:-:S04]  /*6db0*/  IMAD.WIDE.U32 R6, R21, UR8, RZ ;  /* 0x0000000815067c25 */ /* 0x000fc8000f8e00ff */
[----:B------:R-:W-:-:S04]  /*6dc0*/  IMAD.WIDE.U32 R6, P0, R5, UR9, R6 ;  /* 0x0000000905067c25 */ /* 0x000fc8000f800006 */
[----:B------:R-:W-:-:S04]  /*6dd0*/  IMAD.WIDE.U32 R4, R5, UR8, RZ ;  /* 0x0000000805047c25 */ /* 0x000fc8000f8e00ff */
[----:B------:R-:W-:Y:S01]  /*6de0*/  IMAD.MOV.U32 R4, RZ, RZ, R7 ;  /* 0x000000ffff047224 */ /* 0x000fe200078e0007 */
[----:B------:R-:W-:Y:S01]  /*6df0*/  IADD3 RZ, P1, R5, R6, RZ ;  /* 0x0000000605ff7210 */ /* 0x000fe20007f3e0ff */
[----:B------:R-:W-:-:S04]  /*6e00*/  IMAD.X R5, RZ, RZ, RZ, P0 ;  /* 0x000000ffff057224 */ /* 0x000fc800000e06ff */
[----:B------:R-:W-:-:S08]  /*6e10*/  IMAD.WIDE.U32.X R4, R21, UR9, R4, P1 ;  /* 0x0000000915047c25 */ /* 0x000fd000088e0404 */
.L_x_175:
[--C-:B------:R-:W-:Y:S01]  /*6e20*/  SHF.R.U64 R14, R4, UR10, R5.reuse ;  /* 0x0000000a040e7c19 */ /* 0x100fe20008001205 */
[----:B------:R-:W-:Y:S01]  /*6e30*/  FMUL R22, R22, UR11 ;  /* 0x0000000b16167c20 */ /* 0x000fe20008400000 */
[----:B------:R-:W-:Y:S01]  /*6e40*/  SHF.R.U32.HI R4, RZ, UR10, R5 ;  /* 0x0000000aff047c19 */ /* 0x000fe20008011605 */
[----:B------:R-:W0:Y:S01]  /*6e50*/  LDC R6, c[0x0][0x144] ;  /* 0x00005100ff067b82 */ /* 0x000e220000000800 */
[----:B------:R-:W-:Y:S01]  /*6e60*/  IADD3 R5, P0, RZ, -R14, RZ ;  /* 0x8000000eff057210 */ /* 0x000fe20007f1e0ff */
[----:B------:R-:W-:Y:S01]  /*6e70*/  ULDC UR7, c[0x0][0x154] ;  /* 0x0000550000077ab9 */ /* 0x000fe20000000800 */
[----:B-1----:R-:W-:Y:S01]  /*6e80*/  I2FP.F32.U32 R7, R20 ;  /* 0x0000001400077245 */ /* 0x002fe20000201000 */
[----:B------:R-:W1:Y:S01]  /*6e90*/  F2I.U32.TRUNC.NTZ R22, R22 ;  /* 0x0000001600167305 */ /* 0x000e62000020f000 */
[----:B------:R-:W-:Y:S01]  /*6ea0*/  ULDC.64 UR8, c[0x0][0x620] ;  /* 0x0001880000087ab9 */ /* 0x000fe20000000a00 */
[----:B------:R-:W-:Y:S01]  /*6eb0*/  IMAD.X R4, RZ, RZ, ~R4, P0 ;  /* 0x000000ffff047224 */ /* 0x000fe200000e0e04 */
[----:B------:R-:W-:Y:S01]  /*6ec0*/  ISETP.NE.AND P2, PT, R2, 0x1, PT ;  /* 0x000000010200780c */ /* 0x000fe20003f45270 */
[----:B------:R-:W-:Y:S01]  /*6ed0*/  FMUL R23, R7, UR7 ;  /* 0x0000000707177c20 */ /* 0x000fe20008400000 */
[----:B------:R-:W2:Y:S01]  /*6ee0*/  LDC R25, c[0x0][0x148] ;  /* 0x00005200ff197b82 */ /* 0x000ea20000000800 */
[----:B------:R-:W-:Y:S01]  /*6ef0*/  IMAD R4, R4, UR8, RZ ;  /* 0x0000000804047c24 */ /* 0x000fe2000f8e02ff */
[----:B------:R-:W-:-:S03]  /*6f00*/  ULDC UR7, c[0x0][0x618] ;  /* 0x0001860000077ab9 */ /* 0x000fc60000000800 */
[----:B------:R-:W3:Y:S01]  /*6f10*/  F2I.U32.TRUNC.NTZ R23, R23 ;  /* 0x0000001700177305 */ /* 0x000ee2000020f000 */
[C---:B------:R-:W-:Y:S02]  /*6f20*/  IMAD R7, R5.reuse, UR9, R4 ;  /* 0x0000000905077c24 */ /* 0x040fe4000f8e0204 */
[----:B------:R-:W-:Y:S01]  /*6f30*/  IMAD.WIDE.U32 R4, R5, UR8, R16 ;  /* 0x0000000805047c25 */ /* 0x000fe2000f8e0010 */
[----:B------:R-:W-:Y:S02]  /*6f40*/  ULDC.64 UR8, c[0x0][0x640] ;  /* 0x0001900000087ab9 */ /* 0x000fe40000000a00 */
[----:B------:R-:W-:Y:S01]  /*6f50*/  ISETP.NE.U32.AND P0, PT, RZ, UR8, PT ;  /* 0x00000008ff007c0c */ /* 0x000fe2000bf05070 */
[----:B------:R-:W-:Y:S02]  /*6f60*/  IMAD.IADD R5, R5, 0x1, R7 ;  /* 0x0000000105057824 */ /* 0x000fe400078e0207 */
[----:B-1----:R-:W-:Y:S01]  /*6f70*/  IMAD.MOV R22, RZ, RZ, -R22 ;  /* 0x000000ffff167224 */ /* 0x002fe200078e0a16 */
[----:B------:R-:W-:-:S02]  /*6f80*/  ISETP.NE.AND.EX P0, PT, RZ, UR9, PT, P0 ;  /* 0x00000009ff007c0c */ /* 0x000fc4000bf05300 */
[----:B------:R-:W-:Y:S01]  /*6f90*/  SHF.R.U64 R21, R4, UR7, R5 ;  /* 0x0000000704157c19 */ /* 0x000fe20008001205 */
[----:B0-----:R-:W-:Y:S01]  /*6fa0*/  IMAD R15, R6, R22, R15 ;  /* 0x00000016060f7224 */ /* 0x001fe200078e020f */
[----:B------:R-:W-:Y:S01]  /*6fb0*/  SHF.R.U32.HI R4, RZ, UR7, R5 ;  /* 0x00000007ff047c19 */ /* 0x000fe20008011605 */
[----:B------:R-:W-:Y:S01]  /*6fc0*/  ULDC UR7, c[0x0][0x608] ;  /* 0x0001820000077ab9 */ /* 0x000fe20000000800 */
[----:B---3--:R-:W-:Y:S02]  /*6fd0*/  IMAD.MOV R6, RZ, RZ, -R23 ;  /* 0x000000ffff067224 */ /* 0x008fe400078e0a17 */
[--C-:B------:R-:W-:Y:S02]  /*6fe0*/  SHF.R.U64 R22, R21, UR7, R4.reuse ;  /* 0x0000000715167c19 */ /* 0x100fe40008001204 */
[----:B------:R-:W-:Y:S01]  /*6ff0*/  SHF.R.U32.HI R5, RZ, UR7, R4 ;  /* 0x00000007ff057c19 */ /* 0x000fe20008011604 */
[----:B------:R-:W-:Y:S01]  /*7000*/  ULDC UR7, c[0x0][0x658] ;  /* 0x0001960000077ab9 */ /* 0x000fe20000000800 */
[----:B--2---:R-:W-:-:S02]  /*7010*/  @P2 IMAD R15, R25, R6, R20 ;  /* 0x00000006190f2224 */ /* 0x004fc400078e0214 */
[--C-:B------:R-:W-:Y:S02]  /*7020*/  SHF.R.U64 R20, R22, UR7, R5.reuse ;  /* 0x0000000716147c19 */ /* 0x100fe40008001205 */
[----:B------:R-:W-:-:S03]  /*7030*/  SHF.R.U32.HI R23, RZ, UR7, R5 ;  /* 0x00000007ff177c19 */ /* 0x000fc60008011605 */
[----:B------:R-:W-:Y:S02]  /*7040*/  IMAD.MOV.U32 R6, RZ, RZ, R20 ;  /* 0x000000ffff067224 */ /* 0x000fe400078e0014 */
[----:B------:R-:W-:Y:S01]  /*7050*/  IMAD.MOV.U32 R5, RZ, RZ, R23 ;  /* 0x000000ffff057224 */ /* 0x000fe200078e0017 */
[----:B------:R-:W-:Y:S06]  /*7060*/  @!P0 BRA `(.L_x_176) ;  /* 0x00000000002c8947 */ /* 0x000fec0003800000 */
        /* <DEDUP_REMOVED lines=9> */
[----:B------:R-:W-:-:S04]  /*7100*/  IMAD.WIDE.U32.X R4, R23, UR9, R4, P1 ;  /* 0x0000000917047c25 */ /* 0x000fc800088e0404 */
[----:B------:R-:W-:-:S07]  /*7110*/  IMAD.MOV.U32 R6, RZ, RZ, R4 ;  /* 0x000000ffff067224 */ /* 0x000fce00078e0004 */
.L_x_176:
[----:B------:R-:W-:Y:S01]  /*7120*/  ULDC UR7, c[0x0][0x648] ;  /* 0x0001920000077ab9 */ /* 0x000fe20000000800 */
[----:B------:R-:W-:Y:S01]  /*7130*/  LOP3.LUT R4, R22, UR6, RZ, 0xc0, !PT ;  /* 0x0000000616047c12 */ /* 0x000fe2000f8ec0ff */
[----:B------:R-:W-:Y:S01]  /*7140*/  ULDC UR8, c[0x0][0x610] ;  /* 0x0001840000087ab9 */ /* 0x000fe20000000800 */
[----:B------:R-:W-:Y:S01]  /*7150*/  SHF.R.U64 R5, R6, UR7, R5 ;  /* 0x0000000706057c19 */ /* 0x000fe20008001205 */
[----:B------:R-:W-:Y:S01]  /*7160*/  ULDC UR7, c[0x0][0x638] ;  /* 0x00018e0000077ab9 */ /* 0x000fe20000000800 */
[----:B------:R-:W-:-:S03]  /*7170*/  LOP3.LUT R21, R21, UR4, RZ, 0xc0, !PT ;  /* 0x0000000415157c12 */ /* 0x000fc6000f8ec0ff */
[----:B------:R-:W-:Y:S02]  /*7180*/  IMAD.MOV R7, RZ, RZ, -R5 ;  /* 0x000000ffff077224 */ /* 0x000fe400078e0a05 */
[----:B------:R-:W-:Y:S02]  /*7190*/  IMAD R4, R5, UR5, R4 ;  /* 0x0000000505047c24 */ /* 0x000fe4000f8e0204 */
[----:B------:R-:W-:Y:S01]  /*71a0*/  IMAD R20, R7, UR7, R20 ;  /* 0x0000000707147c24 */ /* 0x000fe2000f8e0214 */
[----:B------:R-:W-:Y:S01]  /*71b0*/  ULDC UR7, c[0x0][0x600] ;  /* 0x0001800000077ab9 */ /* 0x000fe20000000800 */
[----:B------:R-:W-:Y:S02]  /*71c0*/  IMAD R15, R4, UR8, R15 ;  /* 0x00000008040f7c24 */ /* 0x000fe4000f8e020f */
[----:B------:R-:W-:Y:S02]  /*71d0*/  IMAD R20, R20, UR7, R21 ;  /* 0x0000000714147c24 */ /* 0x000fe4000f8e0215 */
[----:B------:R-:W-:-:S02]  /*71e0*/  IMAD.MOV.U32 R4, RZ, RZ, 0x1 ;  /* 0x00000001ff047424 */ /* 0x000fc400078e00ff */
[----:B------:R-:W-:Y:S01]  /*71f0*/  IMAD.MOV.U32 R7, RZ, RZ, R14 ;  /* 0x000000ffff077224 */ /* 0x000fe200078e000e */
[----:B------:R-:W-:Y:S02]  /*7200*/  SEL R21, R20, R15, !P2 ;  /* 0x0000000f14157207 */ /* 0x000fe40005000000 */
[----:B------:R-:W-:-:S07]  /*7210*/  SEL R20, R15, R20, !P2 ;  /* 0x000000140f147207 */ /* 0x000fce0005000000 */
.L_x_174:
[----:B------:R-:W-:Y:S05]  /*7220*/  BSYNC B1 ;  /* 0x0000000000017941 */ /* 0x000fea0003800000 */
.L_x_173:
[----:B------:R-:W-:-:S13]  /*7230*/  LOP3.LUT P0, RZ, R4, 0xff, RZ, 0xc0, !PT ;  /* 0x000000ff04ff7812 */ /* 0x000fda000780c0ff */
[----:B------:R-:W-:Y:S05]  /*7240*/  @P0 BRA `(.L_x_177) ;  /* 0xfffffff400100947 */ /* 0x000fea000383ffff */
[----:B------:R-:W-:Y:S05]  /*7250*/  BSYNC B0 ;  /* 0x0000000000007941 */ /* 0x000fea0003800000 */
.L_x_166:
[----:B------:R-:W-:-:S03]  /*7260*/  UMOV UR7, 0xffffffff ;  /* 0xffffffff00077882 */ /* 0x000fc60000000000 */
[----:B------:R-:W-:Y:S05]  /*7270*/  BRA.DIV UR7, `(.L_x_178) ;  /* 0x0000000207f07947 */ /* 0x000fea000b800000 */
[----:B------:R-:W-:-:S13]  /*7280*/  ELECT P6, URZ, PT ;  /* 0x00000000003f782f */ /* 0x000fda00038c0000 */
.L_x_191:
[----:B------:R-:W-:Y:S04]  /*7290*/  BSSY B0, `(.L_x_179) ;  /* 0x0000022000007945 */ /* 0x000fe80003800000 */
[----:B------:R-:W-:Y:S05]  /*72a0*/  @!P6 BRA `(.L_x_180) ;  /* 0x000000000080e947 */ /* 0x000fea0003800000 */
[----:B------:R-:W-:-:S04]  /*72b0*/  LOP3.LUT R18, R18, 0x2, RZ, 0xfc, !PT ;  /* 0x0000000212127812 */ /* 0x000fc800078efcff */
[----:B------:R-:W-:-:S13]  /*72c0*/  ISETP.NE.AND P0, PT, R18, 0x3, PT ;  /* 0x000000031200780c */ /* 0x000fda0003f05270 */
[----:B------:R-:W-:Y:S05]  /*72d0*/  @!P0 BRA `(.L_x_181) ;  /* 0x0000000000048947 */ /* 0x000fea0003800000 */
[----:B------:R-:W-:Y:S01]  /*72e0*/  BPT.TRAP 0x1 ;  /* 0x000000040000795c */ /* 0x000fe20000300000 */
.L_x_181:
[----:B------:R-:W0:Y:S01]  /*72f0*/  S2R R5, SR_CgaCtaId ;  /* 0x0000000000057919 */ /* 0x000e220000008800 */
[----:B------:R-:W-:Y:S02]  /*7300*/  MOV R0, 0x400 ;  /* 0x0000040000007802 */ /* 0x000fe40000000f00 */
[----:B------:R-:W-:Y:S02]  /*7310*/  SHF.L.U32 R2, R3, 0x1f, RZ ;  /* 0x0000001f03027819 */ /* 0x000fe400000006ff */
[----:B0-----:R-:W-:-:S05]  /*7320*/  LEA R5, R5, R0, 0x18 ;  /* 0x0000000005057211 */ /* 0x001fca00078ec0ff */
[----:B------:R-:W-:-:S04]  /*7330*/  VIADD R5, R5, 0x18 ;  /* 0x0000001805057836 */ /* 0x000fc80000000000 */
[C---:B------:R-:W-:Y:S02]  /*7340*/  IMAD R7, R8.reuse, 0x8, R5 ;  /* 0x0000000808077824 */ /* 0x040fe400078e0205 */
[----:B------:R-:W-:Y:S02]  /*7350*/  VIADD R8, R8, 0x1 ;  /* 0x0000000108087836 */ /* 0x000fe40000000000 */
[----:B------:R-:W0:Y:S03]  /*7360*/  SYNCS.PHASECHK.TRANS64.TRYWAIT P0, [R7+URZ], R2 ;  /* 0x00000002070075a7 */ /* 0x000e26000800017f */
[----:B------:R-:W-:-:S04]  /*7370*/  ISETP.NE.AND P1, PT, R8, 0x3, PT ;  /* 0x000000030800780c */ /* 0x000fc80003f25270 */
[----:B------:R-:W-:Y:S02]  /*7380*/  SEL R0, RZ, 0x1, P1 ;  /* 0x00000001ff007807 */ /* 0x000fe40000800000 */
[----:B------:R-:W-:Y:S02]  /*7390*/  SEL R8, R8, RZ, P1 ;  /* 0x000000ff08087207 */ /* 0x000fe40000800000 */
[----:B------:R-:W-:-:S03]  /*73a0*/  LOP3.LUT R9, R3, R0, RZ, 0x3c, !PT ;  /* 0x0000000003097212 */ /* 0x000fc600078e3cff */
[----:B------:R-:W-:Y:S01]  /*73b0*/  IMAD R4, R8, 0x8, R5 ;  /* 0x0000000808047824 */ /* 0x000fe200078e0205 */
[----:B------:R-:W-:Y:S01]  /*73c0*/  SHF.L.U32 R3, R9, 0x1f, RZ ;  /* 0x0000001f09037819 */ /* 0x000fe200000006ff */
[----:B0-----:R-:W-:Y:S06]  /*73d0*/  @!P0 BRA `(.L_x_182) ;  /* 0x0000000000b88947 */ /* 0x001fec0003800000 */
.L_x_192:
[----:B------:R-:W1:Y:S01]  /*73e0*/  SYNCS.PHASECHK.TRANS64.TRYWAIT P0, [R4+URZ], R3 ;  /* 0x00000003040075a7 */ /* 0x000e62000800017f */
[----:B------:R-:W-:-:S05]  /*73f0*/  VIADD R0, R8, 0x1 ;  /* 0x0000000108007836 */ /* 0x000fca0000000000 */
[----:B------:R-:W-:-:S04]  /*7400*/  ISETP.NE.AND P1, PT, R0, 0x3, PT ;  /* 0x000000030000780c */ /* 0x000fc80003f25270 */
[----:B0-----:R-:W-:Y:S02]  /*7410*/  SEL R2, RZ, 0x1, P1 ;  /* 0x00000001ff027807 */ /* 0x001fe40000800000 */
[----:B------:R-:W-:Y:S02]  /*7420*/  SEL R0, R0, RZ, P1 ;  /* 0x000000ff00007207 */ /* 0x000fe40000800000 */
[----:B------:R-:W-:Y:S01]  /*7430*/  LOP3.LUT R2, R9, R2, RZ, 0x3c, !PT ;  /* 0x0000000209027212 */ /* 0x000fe200078e3cff */
[----:B-1----:R-:W-:Y:S06]  /*7440*/  @!P0 BRA `(.L_x_183) ;  /* 0x0000000000b08947 */ /* 0x002fec0003800000 */
.L_x_193:
[----:B------:R-:W-:Y:S01]  /*7450*/  IMAD R5, R0, 0x8, R5 ;  /* 0x0000000800057824 */ /* 0x000fe200078e0205 */
[----:B------:R-:W-:-:S07]  /*7460*/  SHF.L.U32 R0, R2, 0x1f, RZ ;  /* 0x0000001f02007819 */ /* 0x000fce00000006ff */
.L_x_184:
[----:B-1----:R1:W2:Y:S02]  /*7470*/  SYNCS.PHASECHK.TRANS64.TRYWAIT P0, [R5+URZ], R0 ;  /* 0x00000000050075a7 */ /* 0x0022a4000800017f */
[----:B--2---:R-:W-:Y:S05]  /*7480*/  @!P0 NANOSLEEP.SYNCS 0x989680 ;  /* 0x009896800000895d */ /* 0x004fea0003900000 */
[----:B------:R-:W2:Y:S02]  /*7490*/  @!P0 SYNCS.PHASECHK.TRANS64 P0, [R5+URZ], R0 ;  /* 0x00000000050085a7 */ /* 0x000ea4000800007f */
[----:B--2---:R-:W-:Y:S05]  /*74a0*/  @!P0 BRA `(.L_x_184) ;  /* 0xfffffffc00f08947 */ /* 0x004fea000383ffff */
.L_x_180:
[----:B------:R-:W-:Y:S05]  /*74b0*/  BSYNC B0 ;  /* 0x0000000000007941 */ /* 0x000fea0003800000 */
.L_x_179:
[----:B------:R-:W-:Y:S05]  /*74c0*/  EXIT ;  /* 0x000000000000794d */ /* 0x000fea0003800000 */
.L_x_21:
[----:B-1----:R1:W2:Y:S02]  /*74d0*/  SYNCS.PHASECHK.TRANS64.TRYWAIT P1, [R3+URZ], R0 ;  /* 0x00000000030075a7 */ /* 0x0022a4000802017f */
[----:B--2---:R-:W-:Y:S05]  /*74e0*/  @!P1 NANOSLEEP.SYNCS 0x989680 ;  /* 0x009896800000995d */ /* 0x004fea0003900000 */
[----:B------:R-:W2:Y:S02]  /*74f0*/  @!P1 SYNCS.PHASECHK.TRANS64 P1, [R3+URZ], R0 ;  /* 0x00000000030095a7 */ /* 0x000ea4000802007f */
[----:B--2---:R-:W-:Y:S05]  /*7500*/  @!P1 BRA `(.L_x_21) ;  /* 0xfffffffc00f09947 */ /* 0x004fea000383ffff */
[----:B------:R-:W-:Y:S05]  /*7510*/  BRA `(.L_x_20) ;  /* 0xffffffa0009c7947 */ /* 0x000fea000383ffff */
.L_x_26:
[----:B-1----:R1:W2:Y:S02]  /*7520*/  SYNCS.PHASECHK.TRANS64.TRYWAIT P1, [R5+URZ], R4 ;  /* 0x00000004050075a7 */ /* 0x0022a4000802017f */
[----:B--2---:R-:W-:Y:S05]  /*7530*/  @!P1 NANOSLEEP.SYNCS 0x989680 ;  /* 0x009896800000995d */ /* 0x004fea0003900000 */
[----:B------:R-:W2:Y:S02]  /*7540*/  @!P1 SYNCS.PHASECHK.TRANS64 P1, [R5+URZ], R4 ;  /* 0x00000004050095a7 */ /* 0x000ea4000802007f */
[----:B--2---:R-:W-:Y:S05]  /*7550*/  @!P1 BRA `(.L_x_26) ;  /* 0xfffffffc00f09947 */ /* 0x004fea000383ffff */
[----:B------:R-:W-:Y:S05]  /*7560*/  BRA `(.L_x_25) ;  /* 0xffffffa400e87947 */ /* 0x000fea000383ffff */
.L_x_167:
[----:B------:R-:W-:Y:S01]  /*7570*/  BSSY B1, `(.L_x_185) ;  /* 0x0000006000017945 */ /* 0x000fe20003800000 */
[----:B------:R-:W-:-:S07]  /*7580*/  IMAD.MOV.U32 R15, RZ, RZ, -0x1 ;  /* 0xffffffffff0f7424 */ /* 0x000fce00078e00ff */
[----:B------:R-:W-:Y:S05]  /*7590*/  WARPSYNC.COLLECTIVE R15, `(.L_x_186) ;  /* 0x000000000f0c7348 */ /* 0x000fea0003c00000 */
[----:B------:R-:W-:Y:S02]  /*75a0*/  ELECT P6, UR62, PT ;  /* 0x00000000003e782f */ /* 0x000fe400038c0000 */
[----:B------:R-:W-:Y:S01]  /*75b0*/  MOV R14, UR62 ;  /* 0x0000003e000e7c02 */ /* 0x000fe20008000f00 */
[----:B------:R-:W-:Y:S10]  /*75c0*/  ENDCOLLECTIVE ;  /* 0x000000000000791b */ /* 0x000ff40003800000 */
.L_x_186:
[----:B------:R-:W-:Y:S05]  /*75d0*/  BSYNC B1 ;  /* 0x0000000000017941 */ /* 0x000fea0003800000 */
.L_x_185:
[----:B------:R-:W-:Y:S05]  /*75e0*/  BRA `(.L_x_187) ;  /* 0xfffffff000347947 */ /* 0x000fea000383ffff */
.L_x_170:
[----:B-1----:R1:W2:Y:S02]  /*75f0*/  SYNCS.PHASECHK.TRANS64.TRYWAIT P0, [R23+URZ+0x18], R14 ;  /* 0x0000180e170075a7 */ /* 0x0022a4000800017f */
[----:B--2---:R-:W-:Y:S05]  /*7600*/  @!P0 NANOSLEEP.SYNCS 0x989680 ;  /* 0x009896800000895d */ /* 0x004fea0003900000 */
[----:B------:R-:W2:Y:S02]  /*7610*/  @!P0 SYNCS.PHASECHK.TRANS64 P0, [R23+URZ+0x18], R14 ;  /* 0x0000180e170085a7 */ /* 0x000ea4000800007f */
[----:B--2---:R-:W-:Y:S05]  /*7620*/  @!P0 BRA `(.L_x_170) ;  /* 0xfffffffc00f08947 */ /* 0x004fea000383ffff */
[----:B------:R-:W-:Y:S05]  /*7630*/  BRA `(.L_x_188) ;  /* 0xfffffff0006c7947 */ /* 0x000fea000383ffff */
.L_x_178:
[----:B------:R-:W-:Y:S01]  /*7640*/  BSSY B0, `(.L_x_189) ;  /* 0x0000006000007945 */ /* 0x000fe20003800000 */
[----:B------:R-:W-:-:S07]  /*7650*/  IMAD.MOV.U32 R15, RZ, RZ, -0x1 ;  /* 0xffffffffff0f7424 */ /* 0x000fce00078e00ff */
[----:B------:R-:W-:Y:S05]  /*7660*/  WARPSYNC.COLLECTIVE R15, `(.L_x_190) ;  /* 0x000000000f0c7348 */ /* 0x000fea0003c00000 */
[----:B------:R-:W-:Y:S02]  /*7670*/  ELECT P6, UR62, PT ;  /* 0x00000000003e782f */ /* 0x000fe400038c0000 */
[----:B------:R-:W-:Y:S01]  /*7680*/  MOV R14, UR62 ;  /* 0x0000003e000e7c02 */ /* 0x000fe20008000f00 */
[----:B------:R-:W-:Y:S10]  /*7690*/  ENDCOLLECTIVE ;  /* 0x000000000000791b */ /* 0x000ff40003800000 */
.L_x_190:
[----:B------:R-:W-:Y:S05]  /*76a0*/  BSYNC B0 ;  /* 0x0000000000007941 */ /* 0x000fea0003800000 */
.L_x_189:
[----:B------:R-:W-:Y:S05]  /*76b0*/  BRA `(.L_x_191) ;  /* 0xfffffff800f47947 */ /* 0x000fea000383ffff */
.L_x_182:
[----:B0-----:R0:W1:Y:S02]  /*76c0*/  SYNCS.PHASECHK.TRANS64.TRYWAIT P0, [R7+URZ], R2 ;  /* 0x00000002070075a7 */ /* 0x001064000800017f */
[----:B-1----:R-:W-:Y:S05]  /*76d0*/  @!P0 NANOSLEEP.SYNCS 0x989680 ;  /* 0x009896800000895d */ /* 0x002fea0003900000 */
[----:B------:R-:W1:Y:S02]  /*76e0*/  @!P0 SYNCS.PHASECHK.TRANS64 P0, [R7+URZ], R2 ;  /* 0x00000002070085a7 */ /* 0x000e64000800007f */
[----:B-1----:R-:W-:Y:S05]  /*76f0*/  @!P0 BRA `(.L_x_182) ;  /* 0xfffffffc00f08947 */ /* 0x002fea000383ffff */
[----:B------:R-:W-:Y:S05]  /*7700*/  BRA `(.L_x_192) ;  /* 0xfffffffc00347947 */ /* 0x000fea000383ffff */
.L_x_183:
[----:B0-----:R0:W1:Y:S02]  /*7710*/  SYNCS.PHASECHK.TRANS64.TRYWAIT P0, [R4+URZ], R3 ;  /* 0x00000003040075a7 */ /* 0x001064000800017f */
[----:B-1----:R-:W-:Y:S05]  /*7720*/  @!P0 NANOSLEEP.SYNCS 0x989680 ;  /* 0x009896800000895d */ /* 0x002fea0003900000 */
[----:B------:R-:W1:Y:S02]  /*7730*/  @!P0 SYNCS.PHASECHK.TRANS64 P0, [R4+URZ], R3 ;  /* 0x00000003040085a7 */ /* 0x000e64000800007f */
[----:B-1----:R-:W-:Y:S05]  /*7740*/  @!P0 BRA `(.L_x_183) ;  /* 0xfffffffc00f08947 */ /* 0x002fea000383ffff */
[----:B------:R-:W-:Y:S05]  /*7750*/  BRA `(.L_x_193) ;  /* 0xfffffffc003c7947 */ /* 0x000fea000383ffff */
.L_x_194:
[----:B------:R-:W-:-:S00]  /*7760*/  BRA `(.L_x_194) ;  /* 0xfffffffc00fc7947 */ /* 0x000fc0000383ffff */
[----:B------:R-:W-:-:S00]  /*7770*/  NOP ;  /* 0x0000000000007918 */ /* 0x000fc00000000000 */
        /* <DEDUP_REMOVED lines=8> */
.L_x_195:


//--------------------- .nv.global.init           --------------------------
	.section	.nv.global.init,"aw",@progbits
.nv.global.init:
	.type		$str$22,@object
	.size		$str$22,($str$23 - $str$22)
$str$22:
        /*0000*/ 	.byte	0x6b, 0x5f, 0x74, 0x69, 0x6c, 0x65, 0x5f, 0x63, 0x6f, 0x75, 0x6e, 0x74, 0x20, 0x3e, 0x3d, 0x20
        /*0010*/ 	.byte	0x31, 0x00
	.type		$str$23,@object
	.size		$str$23,(__unnamed_1 - $str$23)
$str$23:
        /*0012*/ 	.byte	0x2f, 0x74, 0x6d, 0x70, 0x2f, 0x63, 0x75, 0x74, 0x6c, 0x61, 0x73, 0x73, 0x5f, 0x73, 0x77, 0x65
        /*0022*/ 	.byte	0x65, 0x70, 0x5f, 0x73, 0x72, 0x63, 0x2f, 0x69, 0x6e, 0x63, 0x6c, 0x75, 0x64, 0x65, 0x2f, 0x63
        /*0032*/ 	.byte	0x75, 0x74, 0x6c, 0x61, 0x73, 0x73, 0x2f, 0x67, 0x65, 0x6d, 0x6d, 0x2f, 0x63, 0x6f, 0x6c, 0x6c
        /*0042*/ 	.byte	0x65, 0x63, 0x74, 0x69, 0x76, 0x65, 0x2f, 0x73, 0x6d, 0x39, 0x30, 0x5f, 0x6d, 0x6d, 0x61, 0x5f
        /*0052*/ 	.byte	0x74, 0x6d, 0x61, 0x5f, 0x67, 0x6d, 0x6d, 0x61, 0x5f, 0x73, 0x73, 0x5f, 0x77, 0x61, 0x72, 0x70
        /*0062*/ 	.byte	0x73, 0x70, 0x65, 0x63, 0x69, 0x61, 0x6c, 0x69, 0x7a, 0x65, 0x64, 0x2e, 0x68, 0x70, 0x70, 0x00
	.type		__unnamed_1,@object
	.size		__unnamed_1,(.L_0 - __unnamed_1)
__unnamed_1:
        /*0072*/ 	.byte	0x76, 0x6f, 0x69, 0x64, 0x20, 0x63, 0x75, 0x74, 0x6c, 0x61, 0x73, 0x73, 0x3a, 0x3a, 0x67, 0x65
        /* <DEDUP_REMOVED lines=175> */
        /*0b72*/ 	.byte	0x65, 0x3a, 0x3a, 0x69, 0x64, 0x65, 0x6e, 0x74, 0x69, 0x74, 0x79, 0x5d, 0x00
.L_0:


//--------------------- .nv.shared._ZN7cutlass13device_kernelINS_4gemm6kernel13GemmUniversalIN4cute5tupleIJiiiiEEENS1_10collective13CollectiveMmaINS1_34MainloopSm90TmaGmmaWarpSpecializedILi3ENS5_IJNS4_1CILi8EEENSA_ILi1EEESC_EEENS1_35KernelTmaWarpSpecializedCooperativeEEENS5_IJNSA_ILi128EEESG_NSA_ILi64EEEEEEfNS5_IJlSC_lEEEfSJ_NS4_8TiledMMAINS4_8MMA_AtomIJNS4_4SM904GMMA30MMA_64x128x8_F32TF32TF32_SS_TNILNSN_7ScaleInE1ELSP_1EEEEEENS4_6LayoutINS5_IJNSA_ILi2EEESC_SC_EEENS5_IJSC_NSA_ILi0EEESV_EEEEENS5_IJNS4_10UnderscoreESY_SY_EEEEENS4_13SM90_TMA_LOADENS4_14ComposedLayoutINS4_7SwizzleILi3ELi4ELi3EEENS4_18smem_ptr_flag_bitsILi32EEENSS_INS5_IJSB_NSA_ILi32EEEEEENS5_IJS17_SC_EEEEEEEvNS4_8identityENS4_23SM90_TMA_LOAD_MULTICASTES1B_vS1C_EENS_8epilogue10collective6detail29Sm90TmaWarpSpecializedAdapterINS1G_15DefaultEpilogueIfSJ_SJ_NS1F_6thread17LinearCombinationIfLi1EffLNS1K_9ScaleType4KindE0ELNS_15FloatRoundStyleE2EfEENS1_15EpilogueDefaultEEEEEvvEEEEvNT_6ParamsE --------------------------
	.section	.nv.shared._ZN7cutlass13device_kernelINS_4gemm6kernel13GemmUniversalIN4cute5tupleIJiiiiEEENS1_10collective13CollectiveMmaINS1_34MainloopSm90TmaGmmaWarpSpecializedILi3ENS5_IJNS4_1CILi8EEENSA_ILi1EEESC_EEENS1_35KernelTmaWarpSpecializedCooperativeEEENS5_IJNSA_ILi128EEESG_NSA_ILi64EEEEEEfNS5_IJlSC_lEEEfSJ_NS4_8TiledMMAINS4_8MMA_AtomIJNS4_4SM904GMMA30MMA_64x128x8_F32TF32TF32_SS_TNILNSN_7ScaleInE1ELSP_1EEEEEENS4_6LayoutINS5_IJNSA_ILi2EEESC_SC_EEENS5_IJSC_NSA_ILi0EEESV_EEEEENS5_IJNS4_10UnderscoreESY_SY_EEEEENS4_13SM90_TMA_LOADENS4_14ComposedLayoutINS4_7SwizzleILi3ELi4ELi3EEENS4_18smem_ptr_flag_bitsILi32EEENSS_INS5_IJSB_NSA_ILi32EEEEEENS5_IJS17_SC_EEEEEEEvNS4_8identityENS4_23SM90_TMA_LOAD_MULTICASTES1B_vS1C_EENS_8epilogue10collective6detail29Sm90TmaWarpSpecializedAdapterINS1G_15DefaultEpilogueIfSJ_SJ_NS1F_6thread17LinearCombinationIfLi1EffLNS1K_9ScaleType4KindE0ELNS_15FloatRoundStyleE2EfEENS1_15EpilogueDefaultEEEEEvvEEEEvNT_6ParamsE,"aw",@nobits
	.sectionflags	@""
	.align	16
	.zero		1024


//--------------------- .nv.shared.reserved.0     --------------------------
	.section	.nv.shared.reserved.0,"aw",@nobits
	.weak		__nv_reservedSMEM_offset_0_alias
	.size		__nv_reservedSMEM_offset_0_alias, 0, 0
	.other		__nv_reservedSMEM_offset_0_alias,@"STO_CUDA_RESERVED_SHARED STV_DEFAULT"
__nv_reservedSMEM_offset_0_alias:
	.zero		0


//--------------------- .nv.global                --------------------------
	.section	.nv.global,"aw",@nobits
.nv.global:
	.type		_ZN40_INTERNAL_20087168_4_k_cu_5c3e57d7_233214cute1_E,@object
	.size		_ZN40_INTERNAL_20087168_4_k_cu_5c3e57d7_233214cute1_E,(_ZN40_INTERNAL_20087168_4_k_cu_5c3e57d7_233214cuda3std3__45__cpo6cbeginE - _ZN40_INTERNAL_20087168_4_k_cu_5c3e57d7_233214cute1_E)
_ZN40_INTERNAL_20087168_4_k_cu_5c3e57d7_233214cute1_E:
	.zero		1
	.type		_ZN40_INTERNAL_20087168_4_k_cu_5c3e57d7_233214cuda3std3__45__cpo6cbeginE,@object
	.size		_ZN40_INTERNAL_20087168_4_k_cu_5c3e57d7_233214cuda3std3__45__cpo6cbeginE,(_ZN40_INTERNAL_20087168_4_k_cu_5c3e57d7_233214cuda3std3__48in_placeE - _ZN40_INTERNAL_20087168_4_k_cu_5c3e57d7_233214cuda3std3__45__cpo6cbeginE)
_ZN40_INTERNAL_20087168_4_k_cu_5c3e57d7_233214cuda3std3__45__cpo6cbeginE:
	.zero		1
	.type		_ZN40_INTERNAL_20087168_4_k_cu_5c3e57d7_233214cuda3std3__48in_placeE,@object
	.size		_ZN40_INTERNAL_20087168_4_k_cu_5c3e57d7_233214cuda3std3__48in_placeE,(_ZN40_INTERNAL_20087168_4_k_cu_5c3e57d7_233214cuda3std6ranges3__45__cpo9iter_moveE - _ZN40_INTERNAL_20087168_4_k_cu_5c3e57d7_233214cuda3std3__48in_placeE)
_ZN40_INTERNAL_20087168_4_k_cu_5c3e57d7_233214cuda3std3__48in_placeE:
	.zero		1
	.type		_ZN40_INTERNAL_20087168_4_k_cu_5c3e57d7_233214cuda3std6ranges3__45__cpo9iter_moveE,@object
	.size		_ZN40_INTERNAL_20087168_4_k_cu_5c3e57d7_233214cuda3std6ranges3__45__cpo9iter_moveE,(_ZN40_INTERNAL_20087168_4_k_cu_5c3e57d7_233214cuda3std3__45__cpo5beginE - _ZN40_INTERNAL_20087168_4_k_cu_5c3e57d7_233214cuda3std6ranges3__45__cpo9iter_moveE)
_ZN40_INTERNAL_20087168_4_k_cu_5c3e57d7_233214cuda3std6ranges3__45__cpo9iter_moveE:
	.zero		1
	.type		_ZN40_INTERNAL_20087168_4_k_cu_5c3e57d7_233214cuda3std3__45__cpo5beginE,@object
	.size		_ZN40_INTERNAL_20087168_4_k_cu_5c3e57d7_233214cuda3std3__45__cpo5beginE,(_ZN40_INTERNAL_20087168_4_k_cu_5c3e57d7_233214cuda3std3__442_GLOBAL__N__20087168_4_k_cu_5c3e57d7_233216ignoreE - _ZN40_INTERNAL_20087168_4_k_cu_5c3e57d7_233214cuda3std3__45__cpo5beginE)
_ZN40_INTERNAL_20087168_4_k_cu_5c3e57d7_233214cuda3std3__45__cpo5beginE:
	.zero		1
	.type		_ZN40_INTERNAL_20087168_4_k_cu_5c3e57d7_233214cuda3std3__442_GLOBAL__N__20087168_4_k_cu_5c3e57d7_233216ignoreE,@object
	.size		_ZN40_INTERNAL_20087168_4_k_cu_5c3e57d7_233214cuda3std3__442_GLOBAL__N__20087168_4_k_cu_5c3e57d7_233216ignoreE,(_ZN40_INTERNAL_20087168_4_k_cu_5c3e57d7_233214cute7productE - _ZN40_INTERNAL_20087168_4_k_cu_5c3e57d7_233214cuda3std3__442_GLOBAL__N__20087168_4_k_cu_5c3e57d7_233216ignoreE)
_ZN40_INTERNAL_20087168_4_k_cu_5c3e57d7_233214cuda3std3__442_GLOBAL__N__20087168_4_k_cu_5c3e57d7_233216ignoreE:
	.zero		1
	.type		_ZN40_INTERNAL_20087168_4_k_cu_5c3e57d7_233214cute7productE,@object
	.size		_ZN40_INTERNAL_20087168_4_k_cu_5c3e57d7_233214cute7productE,(_ZN40_INTERNAL_20087168_4_k_cu_5c3e57d7_233214cuda3std3__45__cpo3endE - _ZN40_INTERNAL_20087168_4_k_cu_5c3e57d7_233214cute7productE)
_ZN40_INTERNAL_20087168_4_k_cu_5c3e57d7_233214cute7productE:
	.zero		1
	.type		_ZN40_INTERNAL_20087168_4_k_cu_5c3e57d7_233214cuda3std3__45__cpo3endE,@object
	.size		_ZN40_INTERNAL_20087168_4_k_cu_5c3e57d7_233214cuda3std3__45__cpo3endE,(_ZN40_INTERNAL_20087168_4_k_cu_5c3e57d7_233214cuda3std3__419piecewise_constructE - _ZN40_INTERNAL_20087168_4_k_cu_5c3e57d7_233214cuda3std3__45__cpo3endE)
_ZN40_INTERNAL_20087168_4_k_cu_5c3e57d7_233214cuda3std3__45__cpo3endE:
	.zero		1
	.type		_ZN40_INTERNAL_20087168_4_k_cu_5c3e57d7_233214cuda3std3__419piecewise_constructE,@object
	.size		_ZN40_INTERNAL_20087168_4_k_cu_5c3e57d7_233214cuda3std3__419piecewise_constructE,(_ZN40_INTERNAL_20087168_4_k_cu_5c3e57d7_233214cuda3std3__45__cpo4cendE - _ZN40_INTERNAL_20087168_4_k_cu_5c3e57d7_233214cuda3std3__419piecewise_constructE)
_ZN40_INTERNAL_20087168_4_k_cu_5c3e57d7_233214cuda3std3__419piecewise_constructE:
	.zero		1
	.type		_ZN40_INTERNAL_20087168_4_k_cu_5c3e57d7_233214cuda3std3__45__cpo4cendE,@object
	.size		_ZN40_INTERNAL_20087168_4_k_cu_5c3e57d7_233214cuda3std3__45__cpo4cendE,(_ZN40_INTERNAL_20087168_4_k_cu_5c3e57d7_233214cuda3std6ranges3__45__cpo4swapE - _ZN40_INTERNAL_20087168_4_k_cu_5c3e57d7_233214cuda3std3__45__cpo4cendE)
_ZN40_INTERNAL_20087168_4_k_cu_5c3e57d7_233214cuda3std3__45__cpo4cendE:
	.zero		1
	.type		_ZN40_INTERNAL_20087168_4_k_cu_5c3e57d7_233214cuda3std6ranges3__45__cpo4swapE,@object
	.size		_ZN40_INTERNAL_20087168_4_k_cu_5c3e57d7_233214cuda3std6ranges3__45__cpo4swapE,(.L_8 - _ZN40_INTERNAL_20087168_4_k_cu_5c3e57d7_233214cuda3std6ranges3__45__cpo4swapE)
_ZN40_INTERNAL_20087168_4_k_cu_5c3e57d7_233214cuda3std6ranges3__45__cpo4swapE:
	.zero		1
.L_8:


//--------------------- .nv.constant0._ZN7cutlass13device_kernelINS_4gemm6kernel13GemmUniversalIN4cute5tupleIJiiiiEEENS1_10collective13CollectiveMmaINS1_34MainloopSm90TmaGmmaWarpSpecializedILi3ENS5_IJNS4_1CILi8EEENSA_ILi1EEESC_EEENS1_35KernelTmaWarpSpecializedCooperativeEEENS5_IJNSA_ILi128EEESG_NSA_ILi64EEEEEEfNS5_IJlSC_lEEEfSJ_NS4_8TiledMMAINS4_8MMA_AtomIJNS4_4SM904GMMA30MMA_64x128x8_F32TF32TF32_SS_TNILNSN_7ScaleInE1ELSP_1EEEEEENS4_6LayoutINS5_IJNSA_ILi2EEESC_SC_EEENS5_IJSC_NSA_ILi0EEESV_EEEEENS5_IJNS4_10UnderscoreESY_SY_EEEEENS4_13SM90_TMA_LOADENS4_14ComposedLayoutINS4_7SwizzleILi3ELi4ELi3EEENS4_18smem_ptr_flag_bitsILi32EEENSS_INS5_IJSB_NSA_ILi32EEEEEENS5_IJS17_SC_EEEEEEEvNS4_8identityENS4_23SM90_TMA_LOAD_MULTICASTES1B_vS1C_EENS_8epilogue10collective6detail29Sm90TmaWarpSpecializedAdapterINS1G_15DefaultEpilogueIfSJ_SJ_NS1F_6thread17LinearCombinationIfLi1EffLNS1K_9ScaleType4KindE0ELNS_15FloatRoundStyleE2EfEENS1_15EpilogueDefaultEEEEEvvEEEEvNT_6ParamsE --------------------------
	.section	.nv.constant0._ZN7cutlass13device_kernelINS_4gemm6kernel13GemmUniversalIN4cute5tupleIJiiiiEEENS1_10collective13CollectiveMmaINS1_34MainloopSm90TmaGmmaWarpSpecializedILi3ENS5_IJNS4_1CILi8EEENSA_ILi1EEESC_EEENS1_35KernelTmaWarpSpecializedCooperativeEEENS5_IJNSA_ILi128EEESG_NSA_ILi64EEEEEEfNS5_IJlSC_lEEEfSJ_NS4_8TiledMMAINS4_8MMA_AtomIJNS4_4SM904GMMA30MMA_64x128x8_F32TF32TF32_SS_TNILNSN_7ScaleInE1ELSP_1EEEEEENS4_6LayoutINS5_IJNSA_ILi2EEESC_SC_EEENS5_IJSC_NSA_ILi0EEESV_EEEEENS5_IJNS4_10UnderscoreESY_SY_EEEEENS4_13SM90_TMA_LOADENS4_14ComposedLayoutINS4_7SwizzleILi3ELi4ELi3EEENS4_18smem_ptr_flag_bitsILi32EEENSS_INS5_IJSB_NSA_ILi32EEEEEENS5_IJS17_SC_EEEEEEEvNS4_8identityENS4_23SM90_TMA_LOAD_MULTICASTES1B_vS1C_EENS_8epilogue10collective6detail29Sm90TmaWarpSpecializedAdapterINS1G_15DefaultEpilogueIfSJ_SJ_NS1F_6thread17LinearCombinationIfLi1EffLNS1K_9ScaleType4KindE0ELNS_15FloatRoundStyleE2EfEENS1_15EpilogueDefaultEEEEEvvEEEEvNT_6ParamsE,"a",@progbits
	.sectionflags	@""
	.align	4
.nv.constant0._ZN7cutlass13device_kernelINS_4gemm6kernel13GemmUniversalIN4cute5tupleIJiiiiEEENS1_10collective13CollectiveMmaINS1_34MainloopSm90TmaGmmaWarpSpecializedILi3ENS5_IJNS4_1CILi8EEENSA_ILi1EEESC_EEENS1_35KernelTmaWarpSpecializedCooperativeEEENS5_IJNSA_ILi128EEESG_NSA_ILi64EEEEEEfNS5_IJlSC_lEEEfSJ_NS4_8TiledMMAINS4_8MMA_AtomIJNS4_4SM904GMMA30MMA_64x128x8_F32TF32TF32_SS_TNILNSN_7ScaleInE1ELSP_1EEEEEENS4_6LayoutINS5_IJNSA_ILi2EEESC_SC_EEENS5_IJSC_NSA_ILi0EEESV_EEEEENS5_IJNS4_10UnderscoreESY_SY_EEEEENS4_13SM90_TMA_LOADENS4_14ComposedLayoutINS4_7SwizzleILi3ELi4ELi3EEENS4_18smem_ptr_flag_bitsILi32EEENSS_INS5_IJSB_NSA_ILi32EEEEEENS5_IJS17_SC_EEEEEEEvNS4_8identityENS4_23SM90_TMA_LOAD_MULTICASTES1B_vS1C_EENS_8epilogue10collective6detail29Sm90TmaWarpSpecializedAdapterINS1G_15DefaultEpilogueIfSJ_SJ_NS1F_6thread17LinearCombinationIfLi1EffLNS1K_9ScaleType4KindE0ELNS_15FloatRoundStyleE2EfEENS1_15EpilogueDefaultEEEEEvvEEEEvNT_6ParamsE:
	.zero		1664


//--------------------- SYMBOLS --------------------------

	.type		.nv.reservedSmem.offset0,@object
	.size		.nv.reservedSmem.offset0,0x4
	.type		__assertfail,@function
